	.target	sm_90a

	.elftype	@"ET_EXEC"


//--------------------- .note.nv.tkinfo           --------------------------
	.section	.note.nv.tkinfo,"",@"SHT_NOTE"
	.sectionflags	@"SHF_NOTE_NV_TKINFO"
	.tkinfo
        /*0018*/ 	.word	0x00000002
        /*0030*/ 	.string	""
        /*0030*/ 	.string	"ptxas"
        /*0030*/ 	.string	"Cuda compilation tools, release 13.0, V13.0.88"
        /*0030*/ 	.string	"Build cuda_13.0.r13.0/compiler.36424714_0"
        /*0030*/ 	.string	"-arch sm_90a -m 64 "



//--------------------- .note.nv.cuinfo           --------------------------
	.section	.note.nv.cuinfo,"",@"SHT_NOTE"
	.sectionflags	@"SHF_NOTE_NV_CUINFO"
        /*0018*/ 	.short	0x0002
        /*001a*/ 	.short	0x005a
        /*001c*/ 	.short	0x0082
	.zero		2


//--------------------- .nv.info                  --------------------------
	.section	.nv.info,"",@"SHT_CUDA_INFO"
	.align	4


	//----- nvinfo : EIATTR_REGCOUNT
	.align		4
        /*0000*/ 	.byte	0x04, 0x2f
        /*0002*/ 	.short	(.L_15 - .L_14)
	.align		4
.L_14:
        /*0004*/ 	.word	index@(_ZN7cutlass13device_kernelINS_4gemm6kernel13GemmUniversalIN4cute5tupleIJiiiiEEENS1_10collective13CollectiveMmaINS1_34MainloopSm90TmaGmmaWarpSpecializedILi11ENS5_IJNS4_1CILi1EEESB_SB_EEENS1_32KernelTmaWarpSpecializedPingpongEEENS5_IJNSA_ILi64EEENSA_ILi256EEENSA_ILi32EEEEEENS_6half_tENS5_IJSB_llEEESJ_SK_NS4_8TiledMMAINS4_8MMA_AtomIJNS4_4SM904GMMA26MMA_64x256x16_F32F16F16_SSILNSO_5MajorE1ELSQ_1ELNSO_7ScaleInE1ELSR_1EEEEEENS4_6LayoutISC_NS5_IJNSA_ILi0EEESV_SV_EEEEENS5_IJNS4_10UnderscoreESY_SY_EEEEENS4_13SM90_TMA_LOADENS4_14ComposedLayoutINS4_7SwizzleILi3ELi4ELi3EEENS4_18smem_ptr_flag_bitsILi16EEENSU_INS5_IJSF_NSA_ILi8EEEEEENS5_IJSB_SF_EEEEEEEvNS4_8identityES11_S1B_vS1C_EENS_8epilogue10collective6detail29Sm90TmaWarpSpecializedAdapterINS1F_15DefaultEpilogueISJ_NS5_IJlSB_lEEES1J_NS1E_6thread17LinearCombinationISJ_Li1EffLNS1K_9ScaleType4KindE0ELNS_15FloatRoundStyleE2ESJ_EENS1_15EpilogueDefaultEEEEEvvEEEEvNT_6ParamsE)
        /*0008*/ 	.word	0x000000a8


	//----- nvinfo : EIATTR_FRAME_SIZE
	.align		4
.L_15:
        /*000c*/ 	.byte	0x04, 0x11
        /*000e*/ 	.short	(.L_17 - .L_16)
	.align		4
.L_16:
        /*0010*/ 	.word	index@(_ZN7cutlass13device_kernelINS_4gemm6kernel13GemmUniversalIN4cute5tupleIJiiiiEEENS1_10collective13CollectiveMmaINS1_34MainloopSm90TmaGmmaWarpSpecializedILi11ENS5_IJNS4_1CILi1EEESB_SB_EEENS1_32KernelTmaWarpSpecializedPingpongEEENS5_IJNSA_ILi64EEENSA_ILi256EEENSA_ILi32EEEEEENS_6half_tENS5_IJSB_llEEESJ_SK_NS4_8TiledMMAINS4_8MMA_AtomIJNS4_4SM904GMMA26MMA_64x256x16_F32F16F16_SSILNSO_5MajorE1ELSQ_1ELNSO_7ScaleInE1ELSR_1EEEEEENS4_6LayoutISC_NS5_IJNSA_ILi0EEESV_SV_EEEEENS5_IJNS4_10UnderscoreESY_SY_EEEEENS4_13SM90_TMA_LOADENS4_14ComposedLayoutINS4_7SwizzleILi3ELi4ELi3EEENS4_18smem_ptr_flag_bitsILi16EEENSU_INS5_IJSF_NSA_ILi8EEEEEENS5_IJSB_SF_EEEEEEEvNS4_8identityES11_S1B_vS1C_EENS_8epilogue10collective6detail29Sm90TmaWarpSpecializedAdapterINS1F_15DefaultEpilogueISJ_NS5_IJlSB_lEEES1J_NS1E_6thread17LinearCombinationISJ_Li1EffLNS1K_9ScaleType4KindE0ELNS_15FloatRoundStyleE2ESJ_EENS1_15EpilogueDefaultEEEEEvvEEEEvNT_6ParamsE)
        /*0014*/ 	.word	0x00000008


	//----- nvinfo : EIATTR_MIN_STACK_SIZE
	.align		4
.L_17:
        /*0018*/ 	.byte	0x04, 0x12
        /*001a*/ 	.short	(.L_19 - .L_18)
	.align		4
.L_18:
        /*001c*/ 	.word	index@(_ZN7cutlass13device_kernelINS_4gemm6kernel13GemmUniversalIN4cute5tupleIJiiiiEEENS1_10collective13CollectiveMmaINS1_34MainloopSm90TmaGmmaWarpSpecializedILi11ENS5_IJNS4_1CILi1EEESB_SB_EEENS1_32KernelTmaWarpSpecializedPingpongEEENS5_IJNSA_ILi64EEENSA_ILi256EEENSA_ILi32EEEEEENS_6half_tENS5_IJSB_llEEESJ_SK_NS4_8TiledMMAINS4_8MMA_AtomIJNS4_4SM904GMMA26MMA_64x256x16_F32F16F16_SSILNSO_5MajorE1ELSQ_1ELNSO_7ScaleInE1ELSR_1EEEEEENS4_6LayoutISC_NS5_IJNSA_ILi0EEESV_SV_EEEEENS5_IJNS4_10UnderscoreESY_SY_EEEEENS4_13SM90_TMA_LOADENS4_14ComposedLayoutINS4_7SwizzleILi3ELi4ELi3EEENS4_18smem_ptr_flag_bitsILi16EEENSU_INS5_IJSF_NSA_ILi8EEEEEENS5_IJSB_SF_EEEEEEEvNS4_8identityES11_S1B_vS1C_EENS_8epilogue10collective6detail29Sm90TmaWarpSpecializedAdapterINS1F_15DefaultEpilogueISJ_NS5_IJlSB_lEEES1J_NS1E_6thread17LinearCombinationISJ_Li1EffLNS1K_9ScaleType4KindE0ELNS_15FloatRoundStyleE2ESJ_EENS1_15EpilogueDefaultEEEEEvvEEEEvNT_6ParamsE)
        /*0020*/ 	.word	0x00000008
.L_19:


//--------------------- .nv.compat                --------------------------
	.section	.nv.compat,"",@"SHT_CUDA_COMPAT_INFO"
	.align	4
        /*0000*/ 	.byte	0x02, 0x09, 0x01, 0x00, 0x02, 0x02, 0x04, 0x00, 0x02, 0x05, 0x05, 0x00, 0x03, 0x07, 0x01, 0x01
        /*0010*/ 	.byte	0x02, 0x03, 0x01, 0x00, 0x02, 0x06, 0x01, 0x00, 0x04, 0x0b, 0x08, 0x00, 0x00, 0x00, 0x00, 0x00
        /*0020*/ 	.byte	0x00, 0x00, 0x00, 0x00


//--------------------- .nv.info._ZN7cutlass13device_kernelINS_4gemm6kernel13GemmUniversalIN4cute5tupleIJiiiiEEENS1_10collective13CollectiveMmaINS1_34MainloopSm90TmaGmmaWarpSpecializedILi11ENS5_IJNS4_1CILi1EEESB_SB_EEENS1_32KernelTmaWarpSpecializedPingpongEEENS5_IJNSA_ILi64EEENSA_ILi256EEENSA_ILi32EEEEEENS_6half_tENS5_IJSB_llEEESJ_SK_NS4_8TiledMMAINS4_8MMA_AtomIJNS4_4SM904GMMA26MMA_64x256x16_F32F16F16_SSILNSO_5MajorE1ELSQ_1ELNSO_7ScaleInE1ELSR_1EEEEEENS4_6LayoutISC_NS5_IJNSA_ILi0EEESV_SV_EEEEENS5_IJNS4_10UnderscoreESY_SY_EEEEENS4_13SM90_TMA_LOADENS4_14ComposedLayoutINS4_7SwizzleILi3ELi4ELi3EEENS4_18smem_ptr_flag_bitsILi16EEENSU_INS5_IJSF_NSA_ILi8EEEEEENS5_IJSB_SF_EEEEEEEvNS4_8identityES11_S1B_vS1C_EENS_8epilogue10collective6detail29Sm90TmaWarpSpecializedAdapterINS1F_15DefaultEpilogueISJ_NS5_IJlSB_lEEES1J_NS1E_6thread17LinearCombinationISJ_Li1EffLNS1K_9ScaleType4KindE0ELNS_15FloatRoundStyleE2ESJ_EENS1_15EpilogueDefaultEEEEEvvEEEEvNT_6ParamsE --------------------------
	.section	.nv.info._ZN7cutlass13device_kernelINS_4gemm6kernel13GemmUniversalIN4cute5tupleIJiiiiEEENS1_10collective13CollectiveMmaINS1_34MainloopSm90TmaGmmaWarpSpecializedILi11ENS5_IJNS4_1CILi1EEESB_SB_EEENS1_32KernelTmaWarpSpecializedPingpongEEENS5_IJNSA_ILi64EEENSA_ILi256EEENSA_ILi32EEEEEENS_6half_tENS5_IJSB_llEEESJ_SK_NS4_8TiledMMAINS4_8MMA_AtomIJNS4_4SM904GMMA26MMA_64x256x16_F32F16F16_SSILNSO_5MajorE1ELSQ_1ELNSO_7ScaleInE1ELSR_1EEEEEENS4_6LayoutISC_NS5_IJNSA_ILi0EEESV_SV_EEEEENS5_IJNS4_10UnderscoreESY_SY_EEEEENS4_13SM90_TMA_LOADENS4_14ComposedLayoutINS4_7SwizzleILi3ELi4ELi3EEENS4_18smem_ptr_flag_bitsILi16EEENSU_INS5_IJSF_NSA_ILi8EEEEEENS5_IJSB_SF_EEEEEEEvNS4_8identityES11_S1B_vS1C_EENS_8epilogue10collective6detail29Sm90TmaWarpSpecializedAdapterINS1F_15DefaultEpilogueISJ_NS5_IJlSB_lEEES1J_NS1E_6thread17LinearCombinationISJ_Li1EffLNS1K_9ScaleType4KindE0ELNS_15FloatRoundStyleE2ESJ_EENS1_15EpilogueDefaultEEEEEvvEEEEvNT_6ParamsE,"",@"SHT_CUDA_INFO"
	.sectionflags	@""
	.align	4


	//----- nvinfo : EIATTR_CUDA_API_VERSION
	.align		4
        /*0000*/ 	.byte	0x04, 0x37
        /*0002*/ 	.short	(.L_21 - .L_20)
.L_20:
        /*0004*/ 	.word	0x00000082


	//----- nvinfo : EIATTR_KPARAM_INFO
	.align		4
.L_21:
        /*0008*/ 	.byte	0x04, 0x17
        /*000a*/ 	.short	(.L_23 - .L_22)
.L_22:
        /*000c*/ 	.word	0x00000000
        /*0010*/ 	.short	0x0000
        /*0012*/ 	.short	0x0070
        /*0014*/ 	.byte	0x00, 0xf0, 0x01, 0x10


	//----- nvinfo : EIATTR_SPARSE_MMA_MASK
	.align		4
.L_23:
        /*0018*/ 	.byte	0x03, 0x50
        /*001a*/ 	.short	0x0000


	//----- nvinfo : EIATTR_MAXREG_COUNT
	.align		4
        /*001c*/ 	.byte	0x03, 0x1b
        /*001e*/ 	.short	0x00a8


	//----- nvinfo : EIATTR_NUM_BARRIERS
	.align		4
        /*0020*/ 	.byte	0x02, 0x4c
        /*0022*/ 	.byte	0x01
	.zero		1


	//----- nvinfo : EIATTR_EXTERNS
	.align		4
        /*0024*/ 	.byte	0x04, 0x0f
        /*0026*/ 	.short	(.L_25 - .L_24)


	//   ....[0]....
	.align		4
.L_24:
        /*0028*/ 	.word	index@(__assertfail)


	//----- nvinfo : EIATTR_ANNOTATIONS
	.align		4
.L_25:
        /*002c*/ 	.byte	0x04, 0x55
        /*002e*/ 	.short	(.L_27 - .L_26)


	//   ....[0]....
.L_26:
        /*0030*/ 	.word	0x00000001
        /*0034*/ 	.byte	0xe0, 0x0b, 0x00, 0x00, 0x01, 0x00, 0x00, 0x00, 0x80, 0x9b, 0x00, 0x00, 0x01, 0x00, 0x00, 0x00
        /*0044*/ 	.byte	0xb0, 0xa8, 0x00, 0x00


	//----- nvinfo : EIATTR_MERCURY_ISA_VERSION
	.align		4
.L_27:
        /*0048*/ 	.byte	0x03, 0x5f
        /*004a*/ 	.short	0x0101


	//----- nvinfo : EIATTR_INT_WARP_WIDE_INSTR_OFFSETS
	.align		4
        /*004c*/ 	.byte	0x04, 0x31
        /*004e*/ 	.short	(.L_29 - .L_28)


	//   ....[0]....
.L_28:
        /*0050*/ 	.word	0x000004f0


	//   ....[1]....
        /*0054*/ 	.word	0x00000510


	//   ....[2]....
        /*0058*/ 	.word	0x00000590


	//   ....[3]....
        /*005c*/ 	.word	0x000005a0


	//   ....[4]....
        /*0060*/ 	.word	0x000005b0


	//   ....[5]....
        /*0064*/ 	.word	0x000005d0


	//   ....[6]....
        /*0068*/ 	.word	0x00000660


	//   ....[7]....
        /*006c*/ 	.word	0x00000680


	//----- nvinfo : EIATTR_COOP_GROUP_MASK_REGIDS
	.align		4
.L_29:
        /*0070*/ 	.byte	0x04, 0x29
        /*0072*/ 	.short	(.L_31 - .L_30)


	//   ....[0]....
.L_30:
        /*0074*/ 	.word	0xffffffff


	//   ....[1]....
        /*0078*/ 	.word	0xffffffff


	//   ....[2]....
        /*007c*/ 	.word	0xffffffff


	//   ....[3]....
        /*0080*/ 	.word	0xffffffff


	//   ....[4]....
        /*0084*/ 	.word	0xffffffff


	//   ....[5]....
        /*0088*/ 	.word	0xffffffff


	//----- nvinfo : EIATTR_COOP_GROUP_INSTR_OFFSETS
	.align		4
.L_31:
        /*008c*/ 	.byte	0x04, 0x28
        /*008e*/ 	.short	(.L_33 - .L_32)


	//   ....[0]....
.L_32:
        /*0090*/ 	.word	0x00000070


	//   ....[1]....
        /*0094*/ 	.word	0x00000080


	//   ....[2]....
        /*0098*/ 	.word	0x00000140


	//   ....[3]....
        /*009c*/ 	.word	0x000003e0


	//   ....[4]....
        /*00a0*/ 	.word	0x00000420


	//   ....[5]....
        /*00a4*/ 	.word	0x00000470


	//----- nvinfo : EIATTR_REG_RECONFIG
	.align		4
.L_33:
        /*00a8*/ 	.byte	0x01, 0x54
	.zero		2


	//----- nvinfo : EIATTR_SYSCALL_OFFSETS
	.align		4
        /*00ac*/ 	.byte	0x04, 0x46
        /*00ae*/ 	.short	(.L_35 - .L_34)


	//   ....[0]....
.L_34:
        /*00b0*/ 	.word	0x00001690


	//----- nvinfo : EIATTR_MBARRIER_INSTR_OFFSETS
	.align		4
.L_35:
        /*00b4*/ 	.byte	0x04, 0x39
        /*00b6*/ 	.short	(.L_37 - .L_36)


	//   ....[0]....
.L_36:
        /*00b8*/ 	.word	0x00000260
        /*00bc*/ 	.word	0x000000ff
        /*00c0*/ 	.word	0x00000000
        /*00c4*/ 	.short	0x0100
        /*00c6*/ 	.byte	0x08
	.zero		1


	//   ....[1]....
        /*00c8*/ 	.word	0x00000270
        /*00cc*/ 	.word	0x000000ff
        /*00d0*/ 	.word	0x00000058
        /*00d4*/ 	.short	0x0100
        /*00d6*/ 	.byte	0x08
	.zero		1


	//   ....[2]....
        /*00d8*/ 	.word	0x00000280
        /*00dc*/ 	.word	0x000000ff
        /*00e0*/ 	.word	0x00000008
        /*00e4*/ 	.short	0x0100
        /*00e6*/ 	.byte	0x08
	.zero		1


	//   ....[3]....
        /*00e8*/ 	.word	0x00000290
        /*00ec*/ 	.word	0x000000ff
        /*00f0*/ 	.word	0x00000060
        /*00f4*/ 	.short	0x0100
        /*00f6*/ 	.byte	0x08
	.zero		1


	//   ....[4]....
        /*00f8*/ 	.word	0x000002a0
        /*00fc*/ 	.word	0x000000ff
        /*0100*/ 	.word	0x00000010
        /*0104*/ 	.short	0x0100
        /*0106*/ 	.byte	0x08
	.zero		1


	//   ....[5]....
        /*0108*/ 	.word	0x000002b0
        /*010c*/ 	.word	0x000000ff
        /*0110*/ 	.word	0x00000068
        /*0114*/ 	.short	0x0100
        /*0116*/ 	.byte	0x08
	.zero		1


	//   ....[6]....
        /*0118*/ 	.word	0x000002c0
        /*011c*/ 	.word	0x000000ff
        /*0120*/ 	.word	0x00000018
        /*0124*/ 	.short	0x0100
        /*0126*/ 	.byte	0x08
	.zero		1


	//   ....[7]....
        /*0128*/ 	.word	0x000002d0
        /*012c*/ 	.word	0x000000ff
        /*0130*/ 	.word	0x00000070
        /*0134*/ 	.short	0x0100
        /*0136*/ 	.byte	0x08
	.zero		1


	//   ....[8]....
        /*0138*/ 	.word	0x000002e0
        /*013c*/ 	.word	0x000000ff
        /*0140*/ 	.word	0x00000020
        /*0144*/ 	.short	0x0100
        /*0146*/ 	.byte	0x08
	.zero		1


	//   ....[9]....
        /*0148*/ 	.word	0x000002f0
        /*014c*/ 	.word	0x000000ff
        /*0150*/ 	.word	0x00000078
        /*0154*/ 	.short	0x0100
        /*0156*/ 	.byte	0x08
	.zero		1


	//   ....[10]....
        /*0158*/ 	.word	0x00000300
        /*015c*/ 	.word	0x000000ff
        /*0160*/ 	.word	0x00000028
        /*0164*/ 	.short	0x0100
        /*0166*/ 	.byte	0x08
	.zero		1


	//   ....[11]....
        /*0168*/ 	.word	0x00000310
        /*016c*/ 	.word	0x000000ff
        /*0170*/ 	.word	0x00000080
        /*0174*/ 	.short	0x0100
        /*0176*/ 	.byte	0x08
	.zero		1


	//   ....[12]....
        /*0178*/ 	.word	0x00000320
        /*017c*/ 	.word	0x000000ff
        /*0180*/ 	.word	0x00000030
        /*0184*/ 	.short	0x0100
        /*0186*/ 	.byte	0x08
	.zero		1


	//   ....[13]....
        /*0188*/ 	.word	0x00000330
        /*018c*/ 	.word	0x000000ff
        /*0190*/ 	.word	0x00000088
        /*0194*/ 	.short	0x0100
        /*0196*/ 	.byte	0x08
	.zero		1


	//   ....[14]....
        /*0198*/ 	.word	0x00000340
        /*019c*/ 	.word	0x000000ff
        /*01a0*/ 	.word	0x00000038
        /*01a4*/ 	.short	0x0100
        /*01a6*/ 	.byte	0x08
	.zero		1


	//   ....[15]....
        /*01a8*/ 	.word	0x00000350
        /*01ac*/ 	.word	0x000000ff
        /*01b0*/ 	.word	0x00000090
        /*01b4*/ 	.short	0x0100
        /*01b6*/ 	.byte	0x08
	.zero		1


	//   ....[16]....
        /*01b8*/ 	.word	0x00000360
        /*01bc*/ 	.word	0x000000ff
        /*01c0*/ 	.word	0x00000040
        /*01c4*/ 	.short	0x0100
        /*01c6*/ 	.byte	0x08
	.zero		1


	//   ....[17]....
        /*01c8*/ 	.word	0x00000370
        /*01cc*/ 	.word	0x000000ff
        /*01d0*/ 	.word	0x00000098
        /*01d4*/ 	.short	0x0100
        /*01d6*/ 	.byte	0x08
	.zero		1


	//   ....[18]....
        /*01d8*/ 	.word	0x00000380
        /*01dc*/ 	.word	0x000000ff
        /*01e0*/ 	.word	0x00000048
        /*01e4*/ 	.short	0x0100
        /*01e6*/ 	.byte	0x08
	.zero		1


	//   ....[19]....
        /*01e8*/ 	.word	0x00000390
        /*01ec*/ 	.word	0x000000ff
        /*01f0*/ 	.word	0x000000a0
        /*01f4*/ 	.short	0x0100
        /*01f6*/ 	.byte	0x08
	.zero		1


	//   ....[20]....
        /*01f8*/ 	.word	0x000003a0
        /*01fc*/ 	.word	0x000000ff
        /*0200*/ 	.word	0x00000050
        /*0204*/ 	.short	0x0100
        /*0206*/ 	.byte	0x08
	.zero		1


	//   ....[21]....
        /*0208*/ 	.word	0x000003b0
        /*020c*/ 	.word	0x000000ff
        /*0210*/ 	.word	0x000000a8
        /*0214*/ 	.short	0x0100
        /*0216*/ 	.byte	0x08
	.zero		1


	//   ....[22]....
        /*0218*/ 	.word	0x000006c0
        /*021c*/ 	.word	0x000000ff
        /*0220*/ 	.word	0x000000e0
        /*0224*/ 	.short	0x0100
        /*0226*/ 	.byte	0x08
	.zero		1


	//   ....[23]....
        /*0228*/ 	.word	0x00000730
        /*022c*/ 	.word	0x000000ff
        /*0230*/ 	.word	0x000000e8
        /*0234*/ 	.short	0x0100
        /*0236*/ 	.byte	0x08
	.zero		1


	//   ....[24]....
        /*0238*/ 	.word	0x00000750
        /*023c*/ 	.word	0x000000ff
        /*0240*/ 	.word	0x000000c0
        /*0244*/ 	.short	0x0100
        /*0246*/ 	.byte	0x09
	.zero		1


	//   ....[25]....
        /*0248*/ 	.word	0x00000760
        /*024c*/ 	.word	0x000000ff
        /*0250*/ 	.word	0x000000c8
        /*0254*/ 	.short	0x0100
        /*0256*/ 	.byte	0x09
	.zero		1


	//   ....[26]....
        /*0258*/ 	.word	0x00000770
        /*025c*/ 	.word	0x000000ff
        /*0260*/ 	.word	0x000000d0
        /*0264*/ 	.short	0x0100
        /*0266*/ 	.byte	0x09
	.zero		1


	//   ....[27]....
        /*0268*/ 	.word	0x00000780
        /*026c*/ 	.word	0x000000ff
        /*0270*/ 	.word	0x000000d8
        /*0274*/ 	.short	0x0100
        /*0276*/ 	.byte	0x09
	.zero		1


	//   ....[28]....
        /*0278*/ 	.word	0x00001570
        /*027c*/ 	.word	0x0000009d
        /*0280*/ 	.word	0x00000000
        /*0284*/ 	.short	0x010a
        /*0286*/ 	.byte	0x2a
	.zero		1


	//   ....[29]....
        /*0288*/ 	.word	0x00001710
        /*028c*/ 	.word	0x00000003
        /*0290*/ 	.word	0x00000000
        /*0294*/ 	.short	0x010a
        /*0296*/ 	.byte	0x3f
	.zero		1


	//   ....[30]....
        /*0298*/ 	.word	0x00001770
        /*029c*/ 	.word	0x00000003
        /*02a0*/ 	.word	0x00000000
        /*02a4*/ 	.short	0x010a
        /*02a6*/ 	.byte	0x3f
	.zero		1


	//   ....[31]....
        /*02a8*/ 	.word	0x000019d0
        /*02ac*/ 	.word	0x000000ff
        /*02b0*/ 	.word	0x00000000
        /*02b4*/ 	.short	0x010a
        /*02b6*/ 	.byte	0x04
	.zero		1


	//   ....[32]....
        /*02b8*/ 	.word	0x00001a10
        /*02bc*/ 	.word	0x000000ff
        /*02c0*/ 	.word	0x00000000
        /*02c4*/ 	.short	0x010a
        /*02c6*/ 	.byte	0x04
	.zero		1


	//   ....[33]....
        /*02c8*/ 	.word	0x00001b80
        /*02cc*/ 	.word	0x000000ff
        /*02d0*/ 	.word	0x00000000
        /*02d4*/ 	.short	0x0101
        /*02d6*/ 	.byte	0x04
	.zero		1


	//   ....[34]....
        /*02d8*/ 	.word	0x00001c70
        /*02dc*/ 	.word	0x0000009e
        /*02e0*/ 	.word	0x00000000
        /*02e4*/ 	.short	0x0101
        /*02e6*/ 	.byte	0x2d
	.zero		1


	//   ....[35]....
        /*02e8*/ 	.word	0x00001d40
        /*02ec*/ 	.word	0x000000ff
        /*02f0*/ 	.word	0x00000000
        /*02f4*/ 	.short	0x0101
        /*02f6*/ 	.byte	0x06
	.zero		1


	//   ....[36]....
        /*02f8*/ 	.word	0x00001df0
        /*02fc*/ 	.word	0x0000009d
        /*0300*/ 	.word	0x00000010
        /*0304*/ 	.short	0x010a
        /*0306*/ 	.byte	0x2a
	.zero		1


	//   ....[37]....
        /*0308*/ 	.word	0x00009ba0
        /*030c*/ 	.word	0x000000a0
        /*0310*/ 	.word	0x00000000
        /*0314*/ 	.short	0x0101
        /*0316*/ 	.byte	0x2d
	.zero		1


	//   ....[38]....
        /*0318*/ 	.word	0x0000a540
        /*031c*/ 	.word	0x0000000a
        /*0320*/ 	.word	0x00000058
        /*0324*/ 	.short	0x010a
        /*0326*/ 	.byte	0x3f
	.zero		1


	//   ....[39]....
        /*0328*/ 	.word	0x0000a9c0
        /*032c*/ 	.word	0x00000005
        /*0330*/ 	.word	0x000000e8
        /*0334*/ 	.short	0x0101
        /*0336*/ 	.byte	0x3f
	.zero		1


	//   ....[40]....
        /*0338*/ 	.word	0x0000b140
        /*033c*/ 	.word	0x00000009
        /*0340*/ 	.word	0x00000000
        /*0344*/ 	.short	0x010a
        /*0346*/ 	.byte	0x3f
	.zero		1


	//   ....[41]....
        /*0348*/ 	.word	0x0000b1c0
        /*034c*/ 	.word	0x00000008
        /*0350*/ 	.word	0x00000000
        /*0354*/ 	.short	0x010a
        /*0356*/ 	.byte	0x3f
	.zero		1


	//   ....[42]....
        /*0358*/ 	.word	0x0000b250
        /*035c*/ 	.word	0x00000009
        /*0360*/ 	.word	0x00000000
        /*0364*/ 	.short	0x010a
        /*0366*/ 	.byte	0x3f
	.zero		1


	//   ....[43]....
        /*0368*/ 	.word	0x0000b2e0
        /*036c*/ 	.word	0x00000008
        /*0370*/ 	.word	0x00000000
        /*0374*/ 	.short	0x010a
        /*0376*/ 	.byte	0x3f
	.zero		1


	//   ....[44]....
        /*0378*/ 	.word	0x0000b370
        /*037c*/ 	.word	0x00000009
        /*0380*/ 	.word	0x00000000
        /*0384*/ 	.short	0x010a
        /*0386*/ 	.byte	0x3f
	.zero		1


	//   ....[45]....
        /*0388*/ 	.word	0x0000b400
        /*038c*/ 	.word	0x00000008
        /*0390*/ 	.word	0x00000000
        /*0394*/ 	.short	0x010a
        /*0396*/ 	.byte	0x3f
	.zero		1


	//   ....[46]....
        /*0398*/ 	.word	0x0000b490
        /*039c*/ 	.word	0x00000009
        /*03a0*/ 	.word	0x00000000
        /*03a4*/ 	.short	0x010a
        /*03a6*/ 	.byte	0x3f
	.zero		1


	//   ....[47]....
        /*03a8*/ 	.word	0x0000b520
        /*03ac*/ 	.word	0x00000008
        /*03b0*/ 	.word	0x00000000
        /*03b4*/ 	.short	0x010a
        /*03b6*/ 	.byte	0x3f
	.zero		1


	//   ....[48]....
        /*03b8*/ 	.word	0x0000b5b0
        /*03bc*/ 	.word	0x00000009
        /*03c0*/ 	.word	0x00000000
        /*03c4*/ 	.short	0x010a
        /*03c6*/ 	.byte	0x3f
	.zero		1


	//   ....[49]....
        /*03c8*/ 	.word	0x0000b640
        /*03cc*/ 	.word	0x00000006
        /*03d0*/ 	.word	0x00000000
        /*03d4*/ 	.short	0x010a
        /*03d6*/ 	.byte	0x3f
	.zero		1


	//   ....[50]....
        /*03d8*/ 	.word	0x0000b6d0
        /*03dc*/ 	.word	0x00000003
        /*03e0*/ 	.word	0x00000000
        /*03e4*/ 	.short	0x010a
        /*03e6*/ 	.byte	0x3f
	.zero		1


	//   ....[51]....
        /*03e8*/ 	.word	0x0000b730
        /*03ec*/ 	.word	0x0000009f
        /*03f0*/ 	.word	0x00000000
        /*03f4*/ 	.short	0x010a
        /*03f6*/ 	.byte	0x3f
	.zero		1


	//   ....[52]....
        /*03f8*/ 	.word	0x0000b780
        /*03fc*/ 	.word	0x00000003
        /*0400*/ 	.word	0x00000000
        /*0404*/ 	.short	0x010a
        /*0406*/ 	.byte	0x3f
	.zero		1


	//   ....[53]....
        /*0408*/ 	.word	0x0000b7e0
        /*040c*/ 	.word	0x00000004
        /*0410*/ 	.word	0x00000000
        /*0414*/ 	.short	0x010a
        /*0416*/ 	.byte	0x3f
	.zero		1


	//   ....[54]....
        /*0418*/ 	.word	0x0000b830
        /*041c*/ 	.word	0x0000009f
        /*0420*/ 	.word	0x00000010
        /*0424*/ 	.short	0x010a
        /*0426*/ 	.byte	0x3f
	.zero		1


	//   ....[55]....
        /*0428*/ 	.word	0x0000b900
        /*042c*/ 	.word	0x0000000a
        /*0430*/ 	.word	0x00000058
        /*0434*/ 	.short	0x010a
        /*0436*/ 	.byte	0x3f
	.zero		1


	//   ....[56]....
        /*0438*/ 	.word	0x0000b9d0
        /*043c*/ 	.word	0x00000009
        /*0440*/ 	.word	0x00000000
        /*0444*/ 	.short	0x010a
        /*0446*/ 	.byte	0x3f
	.zero		1


	//   ....[57]....
        /*0448*/ 	.word	0x0000ba20
        /*044c*/ 	.word	0x00000008
        /*0450*/ 	.word	0x00000000
        /*0454*/ 	.short	0x010a
        /*0456*/ 	.byte	0x3f
	.zero		1


	//   ....[58]....
        /*0458*/ 	.word	0x0000ba70
        /*045c*/ 	.word	0x00000009
        /*0460*/ 	.word	0x00000000
        /*0464*/ 	.short	0x010a
        /*0466*/ 	.byte	0x3f
	.zero		1


	//   ....[59]....
        /*0468*/ 	.word	0x0000bac0
        /*046c*/ 	.word	0x00000008
        /*0470*/ 	.word	0x00000000
        /*0474*/ 	.short	0x010a
        /*0476*/ 	.byte	0x3f
	.zero		1


	//   ....[60]....
        /*0478*/ 	.word	0x0000bb10
        /*047c*/ 	.word	0x00000009
        /*0480*/ 	.word	0x00000000
        /*0484*/ 	.short	0x010a
        /*0486*/ 	.byte	0x3f
	.zero		1


	//   ....[61]....
        /*0488*/ 	.word	0x0000bb60
        /*048c*/ 	.word	0x00000008
        /*0490*/ 	.word	0x00000000
        /*0494*/ 	.short	0x010a
        /*0496*/ 	.byte	0x3f
	.zero		1


	//   ....[62]....
        /*0498*/ 	.word	0x0000bbb0
        /*049c*/ 	.word	0x00000009
        /*04a0*/ 	.word	0x00000000
        /*04a4*/ 	.short	0x010a
        /*04a6*/ 	.byte	0x3f
	.zero		1


	//   ....[63]....
        /*04a8*/ 	.word	0x0000bc00
        /*04ac*/ 	.word	0x00000008
        /*04b0*/ 	.word	0x00000000
        /*04b4*/ 	.short	0x010a
        /*04b6*/ 	.byte	0x3f
	.zero		1


	//   ....[64]....
        /*04b8*/ 	.word	0x0000bc50
        /*04bc*/ 	.word	0x00000009
        /*04c0*/ 	.word	0x00000000
        /*04c4*/ 	.short	0x010a
        /*04c6*/ 	.byte	0x3f
	.zero		1


	//   ....[65]....
        /*04c8*/ 	.word	0x0000bca0
        /*04cc*/ 	.word	0x00000006
        /*04d0*/ 	.word	0x00000000
        /*04d4*/ 	.short	0x010a
        /*04d6*/ 	.byte	0x3f
	.zero		1


	//----- nvinfo : EIATTR_NUM_MBARRIERS
	.align		4
.L_37:
        /*04d8*/ 	.byte	0x03, 0x38
        /*04da*/ 	.short	0x001c


	//----- nvinfo : EIATTR_EXIT_INSTR_OFFSETS
	.align		4
        /*04dc*/ 	.byte	0x04, 0x1c
        /*04de*/ 	.short	(.L_39 - .L_38)


	//   ....[0]....
.L_38:
        /*04e0*/ 	.word	0x00001290


	//   ....[1]....
        /*04e4*/ 	.word	0x000012f0


	//   ....[2]....
        /*04e8*/ 	.word	0x0000a230


	//   ....[3]....
        /*04ec*/ 	.word	0x0000a260


	//   ....[4]....
        /*04f0*/ 	.word	0x0000b720


	//----- nvinfo : EIATTR_MAX_THREADS
	.align		4
.L_39:
        /*04f4*/ 	.byte	0x04, 0x05
        /*04f6*/ 	.short	(.L_41 - .L_40)
.L_40:
        /*04f8*/ 	.word	0x00000180
        /*04fc*/ 	.word	0x00000001
        /*0500*/ 	.word	0x00000001


	//----- nvinfo : EIATTR_CRS_STACK_SIZE
	.align		4
.L_41:
        /*0504*/ 	.byte	0x04, 0x1e
        /*0506*/ 	.short	(.L_43 - .L_42)
.L_42:
        /*0508*/ 	.word	0x00000000


	//----- nvinfo : EIATTR_CBANK_PARAM_SIZE
	.align		4
.L_43:
        /*050c*/ 	.byte	0x03, 0x19
        /*050e*/ 	.short	0x0470


	//----- nvinfo : EIATTR_PARAM_CBANK
	.align		4
        /*0510*/ 	.byte	0x04, 0x0a
        /*0512*/ 	.short	(.L_45 - .L_44)
	.align		4
.L_44:
        /*0514*/ 	.word	index@(.nv.constant0._ZN7cutlass13device_kernelINS_4gemm6kernel13GemmUniversalIN4cute5tupleIJiiiiEEENS1_10collective13CollectiveMmaINS1_34MainloopSm90TmaGmmaWarpSpecializedILi11ENS5_IJNS4_1CILi1EEESB_SB_EEENS1_32KernelTmaWarpSpecializedPingpongEEENS5_IJNSA_ILi64EEENSA_ILi256EEENSA_ILi32EEEEEENS_6half_tENS5_IJSB_llEEESJ_SK_NS4_8TiledMMAINS4_8MMA_AtomIJNS4_4SM904GMMA26MMA_64x256x16_F32F16F16_SSILNSO_5MajorE1ELSQ_1ELNSO_7ScaleInE1ELSR_1EEEEEENS4_6LayoutISC_NS5_IJNSA_ILi0EEESV_SV_EEEEENS5_IJNS4_10UnderscoreESY_SY_EEEEENS4_13SM90_TMA_LOADENS4_14ComposedLayoutINS4_7SwizzleILi3ELi4ELi3EEENS4_18smem_ptr_flag_bitsILi16EEENSU_INS5_IJSF_NSA_ILi8EEEEEENS5_IJSB_SF_EEEEEEEvNS4_8identityES11_S1B_vS1C_EENS_8epilogue10collective6detail29Sm90TmaWarpSpecializedAdapterINS1F_15DefaultEpilogueISJ_NS5_IJlSB_lEEES1J_NS1E_6thread17LinearCombinationISJ_Li1EffLNS1K_9ScaleType4KindE0ELNS_15FloatRoundStyleE2ESJ_EENS1_15EpilogueDefaultEEEEEvvEEEEvNT_6ParamsE)
        /*0518*/ 	.short	0x0210
        /*051a*/ 	.short	0x0470


	//----- nvinfo : EIATTR_SW_WAR
	.align		4
.L_45:
        /*051c*/ 	.byte	0x04, 0x36
        /*051e*/ 	.short	(.L_47 - .L_46)
.L_46:
        /*0520*/ 	.word	0x00000008
.L_47:


//--------------------- .nv.callgraph             --------------------------
	.section	.nv.callgraph,"",@"SHT_CUDA_CALLGRAPH"
	.align	4
	.sectionentsize	8
	.align		4
        /*0000*/ 	.word	0x00000000
	.align		4
        /*0004*/ 	.word	0xffffffff
	.align		4
        /*0008*/ 	.word	index@(_ZN7cutlass13device_kernelINS_4gemm6kernel13GemmUniversalIN4cute5tupleIJiiiiEEENS1_10collective13CollectiveMmaINS1_34MainloopSm90TmaGmmaWarpSpecializedILi11ENS5_IJNS4_1CILi1EEESB_SB_EEENS1_32KernelTmaWarpSpecializedPingpongEEENS5_IJNSA_ILi64EEENSA_ILi256EEENSA_ILi32EEEEEENS_6half_tENS5_IJSB_llEEESJ_SK_NS4_8TiledMMAINS4_8MMA_AtomIJNS4_4SM904GMMA26MMA_64x256x16_F32F16F16_SSILNSO_5MajorE1ELSQ_1ELNSO_7ScaleInE1ELSR_1EEEEEENS4_6LayoutISC_NS5_IJNSA_ILi0EEESV_SV_EEEEENS5_IJNS4_10UnderscoreESY_SY_EEEEENS4_13SM90_TMA_LOADENS4_14ComposedLayoutINS4_7SwizzleILi3ELi4ELi3EEENS4_18smem_ptr_flag_bitsILi16EEENSU_INS5_IJSF_NSA_ILi8EEEEEENS5_IJSB_SF_EEEEEEEvNS4_8identityES11_S1B_vS1C_EENS_8epilogue10collective6detail29Sm90TmaWarpSpecializedAdapterINS1F_15DefaultEpilogueISJ_NS5_IJlSB_lEEES1J_NS1E_6thread17LinearCombinationISJ_Li1EffLNS1K_9ScaleType4KindE0ELNS_15FloatRoundStyleE2ESJ_EENS1_15EpilogueDefaultEEEEEvvEEEEvNT_6ParamsE)
	.align		4
        /*000c*/ 	.word	index@(__assertfail)
	.align		4
        /*0010*/ 	.word	0x00000000
	.align		4
        /*0014*/ 	.word	0xfffffffe
	.align		4
        /*0018*/ 	.word	0x00000000
	.align		4
        /*001c*/ 	.word	0xfffffffd
	.align		4
        /*0020*/ 	.word	0x00000000
	.align		4
        /*0024*/ 	.word	0xfffffffc


//--------------------- .nv.constant4             --------------------------
	.section	.nv.constant4,"a",@progbits
	.align	8
	.align		8
.nv.constant4:
        /*0000*/ 	.dword	__assertfail
	.align		8
        /*0008*/ 	.dword	__unnamed_1
	.align		8
        /*0010*/ 	.dword	_ZN40_INTERNAL_0e60e7f6_4_k_cu_4cbdfd2f_179604cuda3std3__45__cpo5beginE
	.align		8
        /*0018*/ 	.dword	_ZN40_INTERNAL_0e60e7f6_4_k_cu_4cbdfd2f_179604cuda3std3__45__cpo3endE
	.align		8
        /*0020*/ 	.dword	_ZN40_INTERNAL_0e60e7f6_4_k_cu_4cbdfd2f_179604cuda3std3__45__cpo6cbeginE
	.align		8
        /*0028*/ 	.dword	_ZN40_INTERNAL_0e60e7f6_4_k_cu_4cbdfd2f_179604cuda3std3__45__cpo4cendE
	.align		8
        /*0030*/ 	.dword	_ZN40_INTERNAL_0e60e7f6_4_k_cu_4cbdfd2f_179604cuda3std3__442_GLOBAL__N__0e60e7f6_4_k_cu_4cbdfd2f_179606ignoreE
	.align		8
        /*0038*/ 	.dword	_ZN40_INTERNAL_0e60e7f6_4_k_cu_4cbdfd2f_179604cuda3std3__419piecewise_constructE
	.align		8
        /*0040*/ 	.dword	_ZN40_INTERNAL_0e60e7f6_4_k_cu_4cbdfd2f_179604cuda3std3__48in_placeE
	.align		8
        /*0048*/ 	.dword	_ZN40_INTERNAL_0e60e7f6_4_k_cu_4cbdfd2f_179604cuda3std6ranges3__45__cpo4swapE
	.align		8
        /*0050*/ 	.dword	_ZN40_INTERNAL_0e60e7f6_4_k_cu_4cbdfd2f_179604cuda3std6ranges3__45__cpo9iter_moveE
	.align		8
        /*0058*/ 	.dword	_ZN40_INTERNAL_0e60e7f6_4_k_cu_4cbdfd2f_179604cute7productE
	.align		8
        /*0060*/ 	.dword	_ZN40_INTERNAL_0e60e7f6_4_k_cu_4cbdfd2f_179604cute1_E
	.align		8
        /*0068*/ 	.dword	$str$22
	.align		8
        /*0070*/ 	.dword	$str$23


//--------------------- .text._ZN7cutlass13device_kernelINS_4gemm6kernel13GemmUniversalIN4cute5tupleIJiiiiEEENS1_10collective13CollectiveMmaINS1_34MainloopSm90TmaGmmaWarpSpecializedILi11ENS5_IJNS4_1CILi1EEESB_SB_EEENS1_32KernelTmaWarpSpecializedPingpongEEENS5_IJNSA_ILi64EEENSA_ILi256EEENSA_ILi32EEEEEENS_6half_tENS5_IJSB_llEEESJ_SK_NS4_8TiledMMAINS4_8MMA_AtomIJNS4_4SM904GMMA26MMA_64x256x16_F32F16F16_SSILNSO_5MajorE1ELSQ_1ELNSO_7ScaleInE1ELSR_1EEEEEENS4_6LayoutISC_NS5_IJNSA_ILi0EEESV_SV_EEEEENS5_IJNS4_10UnderscoreESY_SY_EEEEENS4_13SM90_TMA_LOADENS4_14ComposedLayoutINS4_7SwizzleILi3ELi4ELi3EEENS4_18smem_ptr_flag_bitsILi16EEENSU_INS5_IJSF_NSA_ILi8EEEEEENS5_IJSB_SF_EEEEEEEvNS4_8identityES11_S1B_vS1C_EENS_8epilogue10collective6detail29Sm90TmaWarpSpecializedAdapterINS1F_15DefaultEpilogueISJ_NS5_IJlSB_lEEES1J_NS1E_6thread17LinearCombinationISJ_Li1EffLNS1K_9ScaleType4KindE0ELNS_15FloatRoundStyleE2ESJ_EENS1_15EpilogueDefaultEEEEEvvEEEEvNT_6ParamsE --------------------------
	.section	.text._ZN7cutlass13device_kernelINS_4gemm6kernel13GemmUniversalIN4cute5tupleIJiiiiEEENS1_10collective13CollectiveMmaINS1_34MainloopSm90TmaGmmaWarpSpecializedILi11ENS5_IJNS4_1CILi1EEESB_SB_EEENS1_32KernelTmaWarpSpecializedPingpongEEENS5_IJNSA_ILi64EEENSA_ILi256EEENSA_ILi32EEEEEENS_6half_tENS5_IJSB_llEEESJ_SK_NS4_8TiledMMAINS4_8MMA_AtomIJNS4_4SM904GMMA26MMA_64x256x16_F32F16F16_SSILNSO_5MajorE1ELSQ_1ELNSO_7ScaleInE1ELSR_1EEEEEENS4_6LayoutISC_NS5_IJNSA_ILi0EEESV_SV_EEEEENS5_IJNS4_10UnderscoreESY_SY_EEEEENS4_13SM90_TMA_LOADENS4_14ComposedLayoutINS4_7SwizzleILi3ELi4ELi3EEENS4_18smem_ptr_flag_bitsILi16EEENSU_INS5_IJSF_NSA_ILi8EEEEEENS5_IJSB_SF_EEEEEEEvNS4_8identityES11_S1B_vS1C_EENS_8epilogue10collective6detail29Sm90TmaWarpSpecializedAdapterINS1F_15DefaultEpilogueISJ_NS5_IJlSB_lEEES1J_NS1E_6thread17LinearCombinationISJ_Li1EffLNS1K_9ScaleType4KindE0ELNS_15FloatRoundStyleE2ESJ_EENS1_15EpilogueDefaultEEEEEvvEEEEvNT_6ParamsE,"ax",@progbits
	.align	128
.text._ZN7cutlass13device_kernelINS_4gemm6kernel13GemmUniversalIN4cute5tupleIJiiiiEEENS1_10collective13CollectiveMmaINS1_34MainloopSm90TmaGmmaWarpSpecializedILi11ENS5_IJNS4_1CILi1EEESB_SB_EEENS1_32KernelTmaWarpSpecializedPingpongEEENS5_IJNSA_ILi64EEENSA_ILi256EEENSA_ILi32EEEEEENS_6half_tENS5_IJSB_llEEESJ_SK_NS4_8TiledMMAINS4_8MMA_AtomIJNS4_4SM904GMMA26MMA_64x256x16_F32F16F16_SSILNSO_5MajorE1ELSQ_1ELNSO_7ScaleInE1ELSR_1EEEEEENS4_6LayoutISC_NS5_IJNSA_ILi0EEESV_SV_EEEEENS5_IJNS4_10UnderscoreESY_SY_EEEEENS4_13SM90_TMA_LOADENS4_14ComposedLayoutINS4_7SwizzleILi3ELi4ELi3EEENS4_18smem_ptr_flag_bitsILi16EEENSU_INS5_IJSF_NSA_ILi8EEEEEENS5_IJSB_SF_EEEEEEEvNS4_8identityES11_S1B_vS1C_EENS_8epilogue10collective6detail29Sm90TmaWarpSpecializedAdapterINS1F_15DefaultEpilogueISJ_NS5_IJlSB_lEEES1J_NS1E_6thread17LinearCombinationISJ_Li1EffLNS1K_9ScaleType4KindE0ELNS_15FloatRoundStyleE2ESJ_EENS1_15EpilogueDefaultEEEEEvvEEEEvNT_6ParamsE:
        .type           _ZN7cutlass13device_kernelINS_4gemm6kernel13GemmUniversalIN4cute5tupleIJiiiiEEENS1_10collective13CollectiveMmaINS1_34MainloopSm90TmaGmmaWarpSpecializedILi11ENS5_IJNS4_1CILi1EEESB_SB_EEENS1_32KernelTmaWarpSpecializedPingpongEEENS5_IJNSA_ILi64EEENSA_ILi256EEENSA_ILi32EEEEEENS_6half_tENS5_IJSB_llEEESJ_SK_NS4_8TiledMMAINS4_8MMA_AtomIJNS4_4SM904GMMA26MMA_64x256x16_F32F16F16_SSILNSO_5MajorE1ELSQ_1ELNSO_7ScaleInE1ELSR_1EEEEEENS4_6LayoutISC_NS5_IJNSA_ILi0EEESV_SV_EEEEENS5_IJNS4_10UnderscoreESY_SY_EEEEENS4_13SM90_TMA_LOADENS4_14ComposedLayoutINS4_7SwizzleILi3ELi4ELi3EEENS4_18smem_ptr_flag_bitsILi16EEENSU_INS5_IJSF_NSA_ILi8EEEEEENS5_IJSB_SF_EEEEEEEvNS4_8identityES11_S1B_vS1C_EENS_8epilogue10collective6detail29Sm90TmaWarpSpecializedAdapterINS1F_15DefaultEpilogueISJ_NS5_IJlSB_lEEES1J_NS1E_6thread17LinearCombinationISJ_Li1EffLNS1K_9ScaleType4KindE0ELNS_15FloatRoundStyleE2ESJ_EENS1_15EpilogueDefaultEEEEEvvEEEEvNT_6ParamsE,@function
        .size           _ZN7cutlass13device_kernelINS_4gemm6kernel13GemmUniversalIN4cute5tupleIJiiiiEEENS1_10collective13CollectiveMmaINS1_34MainloopSm90TmaGmmaWarpSpecializedILi11ENS5_IJNS4_1CILi1EEESB_SB_EEENS1_32KernelTmaWarpSpecializedPingpongEEENS5_IJNSA_ILi64EEENSA_ILi256EEENSA_ILi32EEEEEENS_6half_tENS5_IJSB_llEEESJ_SK_NS4_8TiledMMAINS4_8MMA_AtomIJNS4_4SM904GMMA26MMA_64x256x16_F32F16F16_SSILNSO_5MajorE1ELSQ_1ELNSO_7ScaleInE1ELSR_1EEEEEENS4_6LayoutISC_NS5_IJNSA_ILi0EEESV_SV_EEEEENS5_IJNS4_10UnderscoreESY_SY_EEEEENS4_13SM90_TMA_LOADENS4_14ComposedLayoutINS4_7SwizzleILi3ELi4ELi3EEENS4_18smem_ptr_flag_bitsILi16EEENSU_INS5_IJSF_NSA_ILi8EEEEEENS5_IJSB_SF_EEEEEEEvNS4_8identityES11_S1B_vS1C_EENS_8epilogue10collective6detail29Sm90TmaWarpSpecializedAdapterINS1F_15DefaultEpilogueISJ_NS5_IJlSB_lEEES1J_NS1E_6thread17LinearCombinationISJ_Li1EffLNS1K_9ScaleType4KindE0ELNS_15FloatRoundStyleE2ESJ_EENS1_15EpilogueDefaultEEEEEvvEEEEvNT_6ParamsE,(.L_x_340 - _ZN7cutlass13device_kernelINS_4gemm6kernel13GemmUniversalIN4cute5tupleIJiiiiEEENS1_10collective13CollectiveMmaINS1_34MainloopSm90TmaGmmaWarpSpecializedILi11ENS5_IJNS4_1CILi1EEESB_SB_EEENS1_32KernelTmaWarpSpecializedPingpongEEENS5_IJNSA_ILi64EEENSA_ILi256EEENSA_ILi32EEEEEENS_6half_tENS5_IJSB_llEEESJ_SK_NS4_8TiledMMAINS4_8MMA_AtomIJNS4_4SM904GMMA26MMA_64x256x16_F32F16F16_SSILNSO_5MajorE1ELSQ_1ELNSO_7ScaleInE1ELSR_1EEEEEENS4_6LayoutISC_NS5_IJNSA_ILi0EEESV_SV_EEEEENS5_IJNS4_10UnderscoreESY_SY_EEEEENS4_13SM90_TMA_LOADENS4_14ComposedLayoutINS4_7SwizzleILi3ELi4ELi3EEENS4_18smem_ptr_flag_bitsILi16EEENSU_INS5_IJSF_NSA_ILi8EEEEEENS5_IJSB_SF_EEEEEEEvNS4_8identityES11_S1B_vS1C_EENS_8epilogue10collective6detail29Sm90TmaWarpSpecializedAdapterINS1F_15DefaultEpilogueISJ_NS5_IJlSB_lEEES1J_NS1E_6thread17LinearCombinationISJ_Li1EffLNS1K_9ScaleType4KindE0ELNS_15FloatRoundStyleE2ESJ_EENS1_15EpilogueDefaultEEEEEvvEEEEvNT_6ParamsE)
        .other          _ZN7cutlass13device_kernelINS_4gemm6kernel13GemmUniversalIN4cute5tupleIJiiiiEEENS1_10collective13CollectiveMmaINS1_34MainloopSm90TmaGmmaWarpSpecializedILi11ENS5_IJNS4_1CILi1EEESB_SB_EEENS1_32KernelTmaWarpSpecializedPingpongEEENS5_IJNSA_ILi64EEENSA_ILi256EEENSA_ILi32EEEEEENS_6half_tENS5_IJSB_llEEESJ_SK_NS4_8TiledMMAINS4_8MMA_AtomIJNS4_4SM904GMMA26MMA_64x256x16_F32F16F16_SSILNSO_5MajorE1ELSQ_1ELNSO_7ScaleInE1ELSR_1EEEEEENS4_6LayoutISC_NS5_IJNSA_ILi0EEESV_SV_EEEEENS5_IJNS4_10UnderscoreESY_SY_EEEEENS4_13SM90_TMA_LOADENS4_14ComposedLayoutINS4_7SwizzleILi3ELi4ELi3EEENS4_18smem_ptr_flag_bitsILi16EEENSU_INS5_IJSF_NSA_ILi8EEEEEENS5_IJSB_SF_EEEEEEEvNS4_8identityES11_S1B_vS1C_EENS_8epilogue10collective6detail29Sm90TmaWarpSpecializedAdapterINS1F_15DefaultEpilogueISJ_NS5_IJlSB_lEEES1J_NS1E_6thread17LinearCombinationISJ_Li1EffLNS1K_9ScaleType4KindE0ELNS_15FloatRoundStyleE2ESJ_EENS1_15EpilogueDefaultEEEEEvvEEEEvNT_6ParamsE,@"STO_CUDA_ENTRY STV_DEFAULT"
_ZN7cutlass13device_kernelINS_4gemm6kernel13GemmUniversalIN4cute5tupleIJiiiiEEENS1_10collective13CollectiveMmaINS1_34MainloopSm90TmaGmmaWarpSpecializedILi11ENS5_IJNS4_1CILi1EEESB_SB_EEENS1_32KernelTmaWarpSpecializedPingpongEEENS5_IJNSA_ILi64EEENSA_ILi256EEENSA_ILi32EEEEEENS_6half_tENS5_IJSB_llEEESJ_SK_NS4_8TiledMMAINS4_8MMA_AtomIJNS4_4SM904GMMA26MMA_64x256x16_F32F16F16_SSILNSO_5MajorE1ELSQ_1ELNSO_7ScaleInE1ELSR_1EEEEEENS4_6LayoutISC_NS5_IJNSA_ILi0EEESV_SV_EEEEENS5_IJNS4_10UnderscoreESY_SY_EEEEENS4_13SM90_TMA_LOADENS4_14ComposedLayoutINS4_7SwizzleILi3ELi4ELi3EEENS4_18smem_ptr_flag_bitsILi16EEENSU_INS5_IJSF_NSA_ILi8EEEEEENS5_IJSB_SF_EEEEEEEvNS4_8identityES11_S1B_vS1C_EENS_8epilogue10collective6detail29Sm90TmaWarpSpecializedAdapterINS1F_15DefaultEpilogueISJ_NS5_IJlSB_lEEES1J_NS1E_6thread17LinearCombinationISJ_Li1EffLNS1K_9ScaleType4KindE0ELNS_15FloatRoundStyleE2ESJ_EENS1_15EpilogueDefaultEEEEEvvEEEEvNT_6ParamsE:
[----:B------:R-:W0:Y:S02]  /*0000*/  LDC R1, c[0x0][0x28] ;  /* 0x00000a00ff017b82 */ /* 0x000e240000000800 */
[----:B0-----:R-:W-:Y:S01]  /*0010*/  VIADD R1, R1, 0xfffffff8 ;  /* 0xfffffff801017836 */ /* 0x001fe20000000000 */
[----:B------:R-:W0:Y:S01]  /*0020*/  S2R R4, SR_TID.X ;  /* 0x0000000000047919 */ /* 0x000e220000002100 */
[----:B------:R-:W-:Y:S01]  /*0030*/  ELECT P0, URZ, PT ;  /* 0x00000000003f782f */ /* 0x000fe20003800000 */
[----:B------:R-:W-:Y:S01]  /*0040*/  BSSY B0, `(.L_x_0) ;  /* 0x000000f000007945 */ /* 0x000fe20003800000 */
[--C-:B0-----:R-:W-:Y:S02]  /*0050*/  SHF.R.U32.HI R0, RZ, 0x5, R4.reuse ;  /* 0x00000005ff007819 */ /* 0x101fe40000011604 */
[----:B------:R-:W-:-:S03]  /*0060*/  SHF.R.U32.HI R5, RZ, 0x7, R4 ;  /* 0x00000007ff057819 */ /* 0x000fc60000011604 */
[----:B------:R-:W0:Y:S04]  /*0070*/  SHFL.IDX PT, R2, R0, RZ, 0x1f ;  /* 0x00001fff00027589 */ /* 0x000e2800000e0000 */
[----:B------:R1:W2:Y:S01]  /*0080*/  SHFL.IDX PT, R8, R5, RZ, 0x1f ;  /* 0x00001fff05087589 */ /* 0x0002a200000e0000 */
[----:B0-----:R-:W-:-:S13]  /*0090*/  ISETP.NE.OR P0, PT, R2, RZ, !P0 ;  /* 0x000000ff0200720c */ /* 0x001fda0004705670 */
[----:B-12---:R-:W-:Y:S05]  /*00a0*/  @P0 BRA `(.L_x_1) ;  /* 0x0000000000200947 */ /* 0x006fea0003800000 */
[----:B------:R-:W-:Y:S02]  /*00b0*/  ULDC.64 UR4, c[0x0][0x198] ;  /* 0x0000660000047ab9 */ /* 0x000fe40000000a00 */
[----:B------:R-:W-:Y:S02]  /*00c0*/  UIADD3 UR6, UP0, UR4, 0xf0, URZ ;  /* 0x000000f004067890 */ /* 0x000fe4000ff1e03f */
[----:B------:R-:W-:Y:S02]  /*00d0*/  UIADD3 UR4, UP1, UR4, 0x1f0, URZ ;  /* 0x000001f004047890 */ /* 0x000fe4000ff3e03f */
[----:B------:R-:W-:Y:S02]  /*00e0*/  UIADD3.X UR7, URZ, UR5, URZ, UP0, !UPT ;  /* 0x000000053f077290 */ /* 0x000fe400087fe43f */
[----:B------:R-:W-:-:S07]  /*00f0*/  UIADD3.X UR5, URZ, UR5, URZ, UP1, !UPT ;  /* 0x000000053f057290 */ /* 0x000fce0008ffe43f */
[----:B------:R0:W-:Y:S02]  /*0100*/  UTMACCTL.PF [UR6] ;  /* 0x00000000060079b9 */ /* 0x0001e40008040000 */
[----:B------:R0:W-:Y:S02]  /*0110*/  UTMACCTL.PF [UR4] ;  /* 0x00000000040079b9 */ /* 0x0001e40008040000 */
[----:B0-----:R-:W-:Y:S01]  /*0120*/  NOP ;  /* 0x0000000000007918 */ /* 0x001fe20000000000 */
.L_x_1:
[----:B------:R-:W-:Y:S05]  /*0130*/  BSYNC B0 ;  /* 0x0000000000007941 */ /* 0x000fea0003800000 */
.L_x_0:
[----:B------:R-:W0:Y:S02]  /*0140*/  SHFL.IDX PT, R3, R0, RZ, 0x1f ;  /* 0x00001fff00037589 */ /* 0x000e2400000e0000 */
[----:B0-----:R-:W-:-:S13]  /*0150*/  ISETP.NE.AND P0, PT, R3, RZ, PT ;  /* 0x000000ff0300720c */ /* 0x001fda0003f05270 */
[----:B------:R-:W-:Y:S05]  /*0160*/  @P0 BRA `(.L_x_2) ;  /* 0x00000000009c0947 */ /* 0x000fea0003800000 */
[----:B------:R-:W-:Y:S01]  /*0170*/  ELECT P0, URZ, PT ;  /* 0x00000000003f782f */ /* 0x000fe20003800000 */
[----:B------:R-:W-:-:S12]  /*0180*/  BSSY B0, `(.L_x_2) ;  /* 0x0000025000007945 */ /* 0x000fd80003800000 */
[----:B------:R-:W-:Y:S05]  /*0190*/  @!P0 BRA `(.L_x_3) ;  /* 0x00000000008c8947 */ /* 0x000fea0003800000 */
[----:B------:R-:W0:Y:S01]  /*01a0*/  S2UR UR8, SR_CgaCtaId ;  /* 0x00000000000879c3 */ /* 0x000e220000008800 */
[----:B------:R-:W-:Y:S01]  /*01b0*/  UMOV UR4, 0x400 ;  /* 0x0000040000047882 */ /* 0x000fe20000000000 */
[----:B------:R-:W-:Y:S01]  /*01c0*/  UMOV UR5, 0x1 ;  /* 0x0000000100057882 */ /* 0x000fe20000000000 */
[----:B------:R-:W-:Y:S02]  /*01d0*/  UMOV UR6, 0x80 ;  /* 0x0000008000067882 */ /* 0x000fe40000000000 */
[----:B------:R-:W-:-:S04]  /*01e0*/  UIADD3 UR6, -UR6, 0x100000, URZ ;  /* 0x0010000006067890 */ /* 0x000fc8000fffe13f */
[----:B------:R-:W-:Y:S02]  /*01f0*/  USHF.L.U32 UR7, UR6, 0xb, URZ ;  /* 0x0000000b06077899 */ /* 0x000fe4000800063f */
[----:B------:R-:W-:Y:S02]  /*0200*/  USHF.L.U32 UR6, UR6, 0x1, URZ ;  /* 0x0000000106067899 */ /* 0x000fe4000800063f */
[----:B0-----:R-:W-:Y:S02]  /*0210*/  ULEA UR8, UR8, UR4, 0x18 ;  /* 0x0000000408087291 */ /* 0x001fe4000f8ec03f */
[----:B------:R-:W-:-:S04]  /*0220*/  UIADD3 UR4, -UR5, 0x100000, URZ ;  /* 0x0010000005047890 */ /* 0x000fc8000fffe13f */
[----:B------:R-:W-:Y:S02]  /*0230*/  USHF.L.U32 UR5, UR4, 0xb, URZ ;  /* 0x0000000b04057899 */ /* 0x000fe4000800063f */
[----:B------:R-:W-:Y:S01]  /*0240*/  USHF.L.U32 UR4, UR4, 0x1, URZ ;  /* 0x0000000104047899 */ /* 0x000fe2000800063f */
[----:B------:R-:W0:Y:S11]  /*0250*/  FENCE.VIEW.ASYNC.S ;  /* 0x00000000000073c6 */ /* 0x000e360000000000 */
[----:B0-----:R0:W1:Y:S01]  /*0260*/  SYNCS.EXCH.64 URZ, [UR8], UR4 ;  /* 0x00000004083f75b2 */ /* 0x0010620008000100 */
[----:B------:R0:W2:Y:S01]  /*0270*/  SYNCS.EXCH.64 URZ, [UR8+0x58], UR6 ;  /* 0x00005806083f75b2 */ /* 0x0000a20008000100 */
[----:B------:R0:W3:Y:S01]  /*0280*/  SYNCS.EXCH.64 URZ, [UR8+0x8], UR4 ;  /* 0x00000804083f75b2 */ /* 0x0000e20008000100 */
[----:B------:R0:W4:Y:S01]  /*0290*/  SYNCS.EXCH.64 URZ, [UR8+0x60], UR6 ;  /* 0x00006006083f75b2 */ /* 0x0001220008000100 */
[----:B------:R0:W0:Y:S01]  /*02a0*/  SYNCS.EXCH.64 URZ, [UR8+0x10], UR4 ;  /* 0x00001004083f75b2 */ /* 0x0000220008000100 */
        /* <DEDUP_REMOVED lines=17> */
[----:B------:R-:W-:Y:S01]  /*03c0*/  NOP ;  /* 0x0000000000007918 */ /* 0x000fe20000000000 */
.L_x_3:
[----:B0-----:R-:W-:Y:S05]  /*03d0*/  BSYNC B0 ;  /* 0x0000000000007941 */ /* 0x001fea0003800000 */
.L_x_2:
[----:B------:R-:W0:Y:S01]  /*03e0*/  SHFL.IDX PT, R6, R0, RZ, 0x1f ;  /* 0x00001fff00067589 */ /* 0x000e2200000e0000 */
[----:B------:R-:W-:Y:S01]  /*03f0*/  ELECT P0, URZ, PT ;  /* 0x00000000003f782f */ /* 0x000fe20003800000 */
[----:B------:R-:W-:Y:S01]  /*0400*/  NOP ;  /* 0x0000000000007918 */ /* 0x000fe20000000000 */
[----:B------:R-:W-:Y:S01]  /*0410*/  ELECT P1, URZ, PT ;  /* 0x00000000003f782f */ /* 0x000fe20003820000 */
[----:B------:R-:W5:Y:S01]  /*0420*/  SHFL.IDX PT, R3, R0, RZ, 0x1f ;  /* 0x00001fff00037589 */ /* 0x000f6200000e0000 */
[----:B------:R-:W-:Y:S01]  /*0430*/  UMOV UR4, 0x20 ;  /* 0x0000002000047882 */ /* 0x000fe20000000000 */
[----:B------:R-:W-:Y:S01]  /*0440*/  UMOV UR11, 0x80 ;  /* 0x00000080000b7882 */ /* 0x000fe20000000000 */
[----:B------:R-:W-:Y:S01]  /*0450*/  NOP ;  /* 0x0000000000007918 */ /* 0x000fe20000000000 */
[C---:B------:R-:W-:Y:S01]  /*0460*/  VIADD R33, R8.reuse, 0xffffffff ;  /* 0xffffffff08217836 */ /* 0x040fe20000000000 */
[----:B------:R-:W1:Y:S01]  /*0470*/  SHFL.IDX PT, R5, R5, RZ, 0x1f ;  /* 0x00001fff05057589 */ /* 0x000e6200000e0000 */
[----:B------:R-:W-:Y:S01]  /*0480*/  ULDC.64 UR36, c[0x0][0x208] ;  /* 0x0000820000247ab9 */ /* 0x000fe20000000a00 */
[----:B------:R-:W-:-:S02]  /*0490*/  ISETP.NE.AND P2, PT, R8, RZ, PT ;  /* 0x000000ff0800720c */ /* 0x000fc40003f45270 */
[----:B------:R-:W-:Y:S02]  /*04a0*/  ISETP.GE.U32.AND P3, PT, R33, 0x2, PT ;  /* 0x000000022100780c */ /* 0x000fe40003f66070 */
[----:B0-----:R-:W-:Y:S02]  /*04b0*/  ISETP.NE.OR P0, PT, R6, RZ, !P0 ;  /* 0x000000ff0600720c */ /* 0x001fe40004705670 */
[----:B-----5:R-:W-:Y:S02]  /*04c0*/  ISETP.NE.OR P1, PT, R3, RZ, !P1 ;  /* 0x000000ff0300720c */ /* 0x020fe40004f25670 */
[----:B------:R-:W-:-:S04]  /*04d0*/  SHF.R.S32.HI R3, RZ, 0x1f, R2 ;  /* 0x0000001fff037819 */ /* 0x000fc80000011402 */
[----:B------:R-:W-:-:S05]  /*04e0*/  LEA.HI R3, R3, R2, RZ, 0x2 ;  /* 0x0000000203037211 */ /* 0x000fca00078f10ff */
[----:B------:R-:W-:Y:S01]  /*04f0*/  VOTEU.ALL UP0, P0 ;  /* 0x00000000003f7886 */ /* 0x000fe20000000000 */
[----:B------:R-:W-:Y:S01]  /*0500*/  LOP3.LUT R3, R3, 0xfffffffc, RZ, 0xc0, !PT ;  /* 0xfffffffc03037812 */ /* 0x000fe200078ec0ff */
[----:B------:R-:W-:-:S03]  /*0510*/  VOTEU.ALL UP1, P1 ;  /* 0x00000000003f7886 */ /* 0x000fc60000820000 */
[----:B------:R-:W0:Y:S01]  /*0520*/  @!UP0 S2UR UR7, SR_CgaCtaId ;  /* 0x00000000000789c3 */ /* 0x000e220000008800 */
[----:B------:R-:W-:Y:S01]  /*0530*/  @!UP0 UMOV UR6, 0x400 ;  /* 0x0000040000068882 */ /* 0x000fe20000000000 */
[----:B------:R-:W-:-:S04]  /*0540*/  @!UP0 UIADD3 UR4, -UR4, 0x100000, URZ ;  /* 0x0010000004048890 */ /* 0x000fc8000fffe13f */
[----:B------:R-:W-:Y:S02]  /*0550*/  @!UP0 USHF.L.U32 UR5, UR4, 0xb, URZ ;  /* 0x0000000b04058899 */ /* 0x000fe4000800063f */
[----:B------:R-:W-:Y:S01]  /*0560*/  @!UP0 USHF.L.U32 UR4, UR4, 0x1, URZ ;  /* 0x0000000104048899 */ /* 0x000fe2000800063f */
[----:B------:R-:W-:Y:S01]  /*0570*/  IMAD.IADD R0, R2, 0x1, -R3 ;  /* 0x0000000102007824 */ /* 0x000fe200078e0a03 */
[----:B------:R-:W-:Y:S01]  /*0580*/  @!UP1 UMOV UR9, 0x400 ;  /* 0x0000040000099882 */ /* 0x000fe20000000000 */
[----:B------:R-:W-:Y:S01]  /*0590*/  VOTEU.ALL UP2, P1 ;  /* 0x00000000003f7886 */ /* 0x000fe20000840000 */
[----:B------:R-:W-:Y:S01]  /*05a0*/  VOTEU.ALL UP3, P1 ;  /* 0x00000000003f7886 */ /* 0x000fe20000860000 */
[----:B------:R-:W-:Y:S01]  /*05b0*/  VOTEU.ALL UP4, P1 ;  /* 0x00000000003f7886 */ /* 0x000fe20000880000 */
[----:B------:R-:W5:Y:S01]  /*05c0*/  @!UP1 S2UR UR10, SR_CgaCtaId ;  /* 0x00000000000a99c3 */ /* 0x000f620000008800 */
[----:B------:R-:W-:Y:S01]  /*05d0*/  VOTEU.ALL UP5, P1 ;  /* 0x00000000003f7886 */ /* 0x000fe200008a0000 */
[----:B------:R-:W-:-:S04]  /*05e0*/  SHF.R.S32.HI R3, RZ, 0x1f, R4 ;  /* 0x0000001fff037819 */ /* 0x000fc80000011404 */
[----:B------:R-:W-:-:S04]  /*05f0*/  LEA.HI R3, R3, R4, RZ, 0x7 ;  /* 0x0000000403037211 */ /* 0x000fc800078f38ff */
[----:B------:R-:W-:-:S05]  /*0600*/  LOP3.LUT R3, R3, 0xffffff80, RZ, 0xc0, !PT ;  /* 0xffffff8003037812 */ /* 0x000fca00078ec0ff */
[----:B------:R-:W-:Y:S01]  /*0610*/  IMAD.IADD R3, R4, 0x1, -R3 ;  /* 0x0000000104037824 */ /* 0x000fe200078e0a03 */
[----:B0-----:R-:W-:Y:S02]  /*0620*/  @!UP0 ULEA UR8, UR7, UR6, 0x18 ;  /* 0x0000000607088291 */ /* 0x001fe4000f8ec03f */
[----:B------:R-:W-:-:S04]  /*0630*/  @!UP1 UIADD3 UR6, -UR11, 0x100000, URZ ;  /* 0x001000000b069890 */ /* 0x000fc8000fffe13f */
[----:B------:R-:W-:Y:S02]  /*0640*/  @!UP1 USHF.L.U32 UR7, UR6, 0xb, URZ ;  /* 0x0000000b06079899 */ /* 0x000fe4000800063f */
[----:B------:R-:W-:Y:S01]  /*0650*/  @!UP1 USHF.L.U32 UR6, UR6, 0x1, URZ ;  /* 0x0000000106069899 */ /* 0x000fe2000800063f */
[----:B------:R-:W-:Y:S01]  /*0660*/  VOTEU.ALL UP0, P0 ;  /* 0x00000000003f7886 */ /* 0x000fe20000000000 */
[----:B-----5:R-:W-:Y:S01]  /*0670*/  @!UP1 ULEA UR9, UR10, UR9, 0x18 ;  /* 0x000000090a099291 */ /* 0x020fe2000f8ec03f */
[----:B------:R-:W-:Y:S02]  /*0680*/  VOTEU.ALL UP1, P0 ;  /* 0x00000000003f7886 */ /* 0x000fe40000020000 */
[----:B------:R-:W-:Y:S01]  /*0690*/  ULDC.64 UR10, c[0x0][0x598] ;  /* 0x00016600000a7ab9 */ /* 0x000fe20000000a00 */
[----:B------:R-:W-:Y:S01]  /*06a0*/  ISETP.NE.AND P0, PT, R0, 0x3, PT ;  /* 0x000000030000780c */ /* 0x000fe20003f05270 */
[----:B------:R-:W0:Y:S02]  /*06b0*/  FENCE.VIEW.ASYNC.S ;  /* 0x00000000000073c6 */ /* 0x000e240000000000 */
[----:B0-----:R0:W1:Y:S01]  /*06c0*/  @!UP0 SYNCS.EXCH.64 URZ, [UR8+0xe0], UR4 ;  /* 0x0000e004083f85b2 */ /* 0x0010620008000100 */
[----:B------:R-:W-:-:S02]  /*06d0*/  ISETP.NE.U32.AND P1, PT, RZ, UR10, PT ;  /* 0x0000000aff007c0c */ /* 0x000fc4000bf25070 */
[----:B------:R-:W-:Y:S02]  /*06e0*/  ISETP.EQ.OR P0, PT, R0, RZ, !P0 ;  /* 0x000000ff0000720c */ /* 0x000fe40004702670 */
[----:B------:R-:W-:Y:S02]  /*06f0*/  ISETP.NE.AND.EX P1, PT, RZ, UR11, PT, P1 ;  /* 0x0000000bff007c0c */ /* 0x000fe4000bf25310 */
[----:B------:R-:W-:-:S04]  /*0700*/  ISETP.EQ.AND P0, PT, R8, RZ, P0 ;  /* 0x000000ff0800720c */ /* 0x000fc80000702270 */
[----:B------:R-:W-:-:S04]  /*0710*/  SEL R16, RZ, 0x1, !P0 ;  /* 0x00000001ff107807 */ /* 0x000fc80004000000 */
[----:B------:R-:W-:Y:S01]  /*0720*/  SEL R16, R16, 0x2, P3 ;  /* 0x0000000210107807 */ /* 0x000fe20001800000 */
[----:B------:R0:W1:Y:S01]  /*0730*/  @!UP1 SYNCS.EXCH.64 URZ, [UR8+0xe8], UR4 ;  /* 0x0000e804083f95b2 */ /* 0x0000620008000100 */
[----:B------:R-:W-:Y:S01]  /*0740*/  NOP ;  /* 0x0000000000007918 */ /* 0x000fe20000000000 */
[----:B------:R0:W1:Y:S01]  /*0750*/  @!UP2 SYNCS.EXCH.64 URZ, [UR9+0xc0], UR6 ;  /* 0x0000c006093fa5b2 */ /* 0x0000620008000100 */
[----:B------:R0:W1:Y:S01]  /*0760*/  @!UP3 SYNCS.EXCH.64 URZ, [UR9+0xc8], UR6 ;  /* 0x0000c806093fb5b2 */ /* 0x0000620008000100 */
[----:B------:R0:W1:Y:S01]  /*0770*/  @!UP4 SYNCS.EXCH.64 URZ, [UR9+0xd0], UR6 ;  /* 0x0000d006093fc5b2 */ /* 0x0000620008000100 */
[----:B------:R0:W1:Y:S01]  /*0780*/  @!UP5 SYNCS.EXCH.64 URZ, [UR9+0xd8], UR6 ;  /* 0x0000d806093fd5b2 */ /* 0x0000620008000100 */
[----:B------:R-:W-:Y:S01]  /*0790*/  NOP ;  /* 0x0000000000007918 */ /* 0x000fe20000000000 */
[----:B-1234-:R-:W-:Y:S06]  /*07a0*/  BAR.SYNC.DEFER_BLOCKING 0x0 ;  /* 0x0000000000007b1d */ /* 0x01efec0000010000 */
[----:B0-----:R-:W-:Y:S05]  /*07b0*/  @!P1 BRA `(.L_x_4) ;  /* 0x00000000001c9947 */ /* 0x001fea0003800000 */
[----:B------:R-:W0:Y:S02]  /*07c0*/  LDC.64 R6, c[0x0][0x598] ;  /* 0x00016600ff067b82 */ /* 0x000e240000000a00 */
[----:B0-----:R-:W2:Y:S02]  /*07d0*/  LDG.E.64 R6, desc[UR36][R6.64] ;  /* 0x0000002406067981 */ /* 0x001ea4000c1e1b00 */
[----:B--2---:R-:W-:-:S04]  /*07e0*/  ISETP.NE.U32.AND P0, PT, R6, RZ, PT ;  /* 0x000000ff0600720c */ /* 0x004fc80003f05070 */
[----:B------:R-:W-:-:S13]  /*07f0*/  ISETP.NE.AND.EX P0, PT, R7, RZ, PT, P0 ;  /* 0x000000ff0700720c */ /* 0x000fda0003f05300 */
[----:B------:R-:W-:Y:S05]  /*0800*/  @!P0 BRA `(.L_x_4) ;  /* 0x0000000000088947 */ /* 0x000fea0003800000 */
[----:B------:R1:W5:Y:S01]  /*0810*/  LD.E R153, desc[UR36][R6.64] ;  /* 0x0000002406997980 */ /* 0x000362000c101900 */
[----:B------:R-:W-:Y:S05]  /*0820*/  BRA `(.L_x_5) ;  /* 0x0000000000247947 */ /* 0x000fea0003800000 */
.L_x_4:
[----:B------:R-:W-:Y:S02]  /*0830*/  ULDC.64 UR4, c[0x0][0x588] ;  /* 0x0001620000047ab9 */ /* 0x000fe40000000a00 */
[----:B------:R-:W-:-:S04]  /*0840*/  ISETP.NE.U32.AND P0, PT, RZ, UR4, PT ;  /* 0x00000004ff007c0c */ /* 0x000fc8000bf05070 */
[----:B------:R-:W-:-:S13]  /*0850*/  ISETP.NE.AND.EX P0, PT, RZ, UR5, PT, P0 ;  /* 0x00000005ff007c0c */ /* 0x000fda000bf05300 */
[----:B------:R-:W-:Y:S05]  /*0860*/  @!P0 BRA `(.L_x_6) ;  /* 0x00000000000c8947 */ /* 0x000fea0003800000 */
[----:B------:R-:W0:Y:S02]  /*0870*/  LDC.64 R6, c[0x0][0x588] ;  /* 0x00016200ff067b82 */ /* 0x000e240000000a00 */
[----:B0-----:R0:W5:Y:S01]  /*0880*/  LDG.E R153, desc[UR36][R6.64] ;  /* 0x0000002406997981 */ /* 0x001162000c1e1900 */
[----:B------:R-:W-:Y:S05]  /*0890*/  BRA `(.L_x_5) ;  /* 0x0000000000087947 */ /* 0x000fea0003800000 */
.L_x_6:
[----:B------:R-:W-:Y:S02]  /*08a0*/  ULDC UR4, c[0x0][0x580] ;  /* 0x0001600000047ab9 */ /* 0x000fe40000000800 */
[----:B------:R-:W-:-:S07]  /*08b0*/  IMAD.U32 R153, RZ, RZ, UR4 ;  /* 0x00000004ff997e24 */ /* 0x000fce000f8e00ff */
.L_x_5:
[----:B------:R-:W-:Y:S02]  /*08c0*/  ULDC.64 UR4, c[0x0][0x5a0] ;  /* 0x0001680000047ab9 */ /* 0x000fe40000000a00 */
[----:B------:R-:W-:-:S04]  /*08d0*/  ISETP.NE.U32.AND P0, PT, RZ, UR4, PT ;  /* 0x00000004ff007c0c */ /* 0x000fc8000bf05070 */
[----:B------:R-:W-:-:S13]  /*08e0*/  ISETP.NE.AND.EX P0, PT, RZ, UR5, PT, P0 ;  /* 0x00000005ff007c0c */ /* 0x000fda000bf05300 */
[----:B------:R-:W-:Y:S05]  /*08f0*/  @!P0 BRA `(.L_x_7) ;  /* 0x00000000001c8947 */ /* 0x000fea0003800000 */
[----:B01----:R-:W0:Y:S02]  /*0900*/  LDC.64 R6, c[0x0][0x5a0] ;  /* 0x00016800ff067b82 */ /* 0x003e240000000a00 */
[----:B0-----:R-:W2:Y:S02]  /*0910*/  LDG.E.64 R6, desc[UR36][R6.64] ;  /* 0x0000002406067981 */ /* 0x001ea4000c1e1b00 */
[----:B--2---:R-:W-:-:S04]  /*0920*/  ISETP.NE.U32.AND P0, PT, R6, RZ, PT ;  /* 0x000000ff0600720c */ /* 0x004fc80003f05070 */
[----:B------:R-:W-:-:S13]  /*0930*/  ISETP.NE.AND.EX P0, PT, R7, RZ, PT, P0 ;  /* 0x000000ff0700720c */ /* 0x000fda0003f05300 */
[----:B------:R-:W-:Y:S05]  /*0940*/  @!P0 BRA `(.L_x_7) ;  /* 0x0000000000088947 */ /* 0x000fea0003800000 */
[----:B------:R3:W5:Y:S01]  /*0950*/  LD.E R152, desc[UR36][R6.64] ;  /* 0x0000002406987980 */ /* 0x000762000c101900 */
[----:B------:R-:W-:Y:S05]  /*0960*/  BRA `(.L_x_8) ;  /* 0x0000000000247947 */ /* 0x000fea0003800000 */
.L_x_7:
[----:B------:R-:W-:Y:S02]  /*0970*/  ULDC.64 UR4, c[0x0][0x590] ;  /* 0x0001640000047ab9 */ /* 0x000fe40000000a00 */
[----:B------:R-:W-:-:S04]  /*0980*/  ISETP.NE.U32.AND P0, PT, RZ, UR4, PT ;  /* 0x00000004ff007c0c */ /* 0x000fc8000bf05070 */
[----:B------:R-:W-:-:S13]  /*0990*/  ISETP.NE.AND.EX P0, PT, RZ, UR5, PT, P0 ;  /* 0x00000005ff007c0c */ /* 0x000fda000bf05300 */
[----:B------:R-:W-:Y:S05]  /*09a0*/  @!P0 BRA `(.L_x_9) ;  /* 0x00000000000c8947 */ /* 0x000fea0003800000 */
[----:B01----:R-:W0:Y:S02]  /*09b0*/  LDC.64 R6, c[0x0][0x590] ;  /* 0x00016400ff067b82 */ /* 0x003e240000000a00 */
[----:B0-----:R2:W5:Y:S01]  /*09c0*/  LDG.E R152, desc[UR36][R6.64] ;  /* 0x0000002406987981 */ /* 0x001562000c1e1900 */
[----:B------:R-:W-:Y:S05]  /*09d0*/  BRA `(.L_x_8) ;  /* 0x0000000000087947 */ /* 0x000fea0003800000 */
.L_x_9:
[----:B------:R-:W-:Y:S02]  /*09e0*/  ULDC UR4, c[0x0][0x584] ;  /* 0x0001610000047ab9 */ /* 0x000fe40000000800 */
[----:B------:R-:W-:-:S07]  /*09f0*/  IMAD.U32 R152, RZ, RZ, UR4 ;  /* 0x00000004ff987e24 */ /* 0x000fce000f8e00ff */
.L_x_8:
[----:B------:R-:W4:Y:S01]  /*0a00*/  LDC R2, c[0x0][0x65c] ;  /* 0x00019700ff027b82 */ /* 0x000f220000000800 */
[----:B------:R-:W4:Y:S01]  /*0a10*/  S2R R14, SR_CTAID.Y ;  /* 0x00000000000e7919 */ /* 0x000f220000002600 */
[----:B------:R-:W-:Y:S01]  /*0a20*/  ULDC UR6, c[0x0][0x28c] ;  /* 0x0000a30000067ab9 */ /* 0x000fe20000000800 */
[----:B------:R-:W-:Y:S01]  /*0a30*/  ISETP.NE.AND P0, PT, R8, 0x2, PT ;  /* 0x000000020800780c */ /* 0x000fe20003f05270 */
[----:B------:R-:W-:Y:S01]  /*0a40*/  UIADD3 UR6, UR6, 0x1f, URZ ;  /* 0x0000001f06067890 */ /* 0x000fe2000fffe03f */
[----:B0123--:R-:W0:Y:S01]  /*0a50*/  S2R R6, SR_CTAID.X ;  /* 0x0000000000067919 */ /* 0x00fe220000002500 */
[----:B------:R-:W-:Y:S01]  /*0a60*/  IMAD.MOV.U32 R7, RZ, RZ, RZ ;  /* 0x000000ffff077224 */ /* 0x000fe200078e00ff */
[----:B------:R-:W-:Y:S01]  /*0a70*/  UMOV UR39, URZ ;  /* 0x0000003f00277c82 */ /* 0x000fe20008000000 */
[----:B------:R-:W-:Y:S01]  /*0a80*/  USHF.R.S32.HI UR7, URZ, 0x1f, UR6 ;  /* 0x0000001f3f077899 */ /* 0x000fe20008011406 */
[----:B------:R-:W-:Y:S01]  /*0a90*/  UMOV UR38, URZ ;  /* 0x0000003f00267c82 */ /* 0x000fe20008000000 */
[----:B------:R-:W-:-:S02]  /*0aa0*/  ULDC.64 UR8, c[0x0][0x650] ;  /* 0x0001940000087ab9 */ /* 0x000fc40000000a00 */
[----:B------:R-:W-:-:S04]  /*0ab0*/  ULEA.HI UR7, UR7, UR6, URZ, 0x5 ;  /* 0x0000000607077291 */ /* 0x000fc8000f8f283f */
[----:B------:R-:W-:Y:S01]  /*0ac0*/  USHF.R.S32.HI UR40, URZ, 0x5, UR7 ;  /* 0x000000053f287899 */ /* 0x000fe20008011407 */
[----:B----4-:R-:W-:-:S13]  /*0ad0*/  ISETP.NE.AND P1, PT, R2, 0x1, PT ;  /* 0x000000010200780c */ /* 0x010fda0003f25270 */
[----:B------:R-:W0:Y:S01]  /*0ae0*/  @P1 LDC R19, c[0x0][0x10] ;  /* 0x00000400ff131b82 */ /* 0x000e220000000800 */
[----:B------:R-:W-:Y:S02]  /*0af0*/  @P1 IMAD.MOV.U32 R8, RZ, RZ, R14 ;  /* 0x000000ffff081224 */ /* 0x000fe400078e000e */
[----:B------:R-:W-:Y:S02]  /*0b00*/  @P1 IMAD.MOV.U32 R9, RZ, RZ, RZ ;  /* 0x000000ffff091224 */ /* 0x000fe400078e00ff */
[----:B------:R-:W-:-:S03]  /*0b10*/  @P1 IMAD.MOV.U32 R17, RZ, RZ, RZ ;  /* 0x000000ffff111224 */ /* 0x000fc600078e00ff */
[----:B------:R-:W1:Y:S01]  /*0b20*/  @!P1 LDC R11, c[0x0][0xc] ;  /* 0x00000300ff0b9b82 */ /* 0x000e620000000800 */
[----:B------:R-:W-:Y:S01]  /*0b30*/  ULDC UR4, c[0x0][0xc] ;  /* 0x0000030000047ab9 */ /* 0x000fe20000000800 */
[----:B------:R-:W-:Y:S02]  /*0b40*/  ULDC UR5, c[0x0][0x10] ;  /* 0x0000040000057ab9 */ /* 0x000fe40000000800 */
[----:B------:R-:W-:-:S04]  /*0b50*/  UIMAD.WIDE.U32 UR4, UR4, UR5, URZ ;  /* 0x00000005040472a5 */ /* 0x000fc8000f8e003f */
[----:B------:R-:W2:Y:S01]  /*0b60*/  LDC R2, c[0x0][0x14] ;  /* 0x00000500ff027b82 */ /* 0x000ea20000000800 */
[----:B0-----:R-:W-:-:S04]  /*0b70*/  @P1 IMAD.WIDE.U32 R18, R6, R19, R8 ;  /* 0x0000001306121225 */ /* 0x001fc800078e0008 */
[----:B------:R-:W-:Y:S02]  /*0b80*/  @P1 IMAD.IADD R17, R19, 0x1, R17 ;  /* 0x0000000113111824 */ /* 0x000fe400078e0211 */
[----:B-1----:R-:W-:-:S04]  /*0b90*/  @!P1 IMAD.WIDE.U32 R8, R11, R14, R6 ;  /* 0x0000000e0b089225 */ /* 0x002fc800078e0006 */
[----:B------:R-:W-:Y:S02]  /*0ba0*/  @!P1 IMAD.MOV.U32 R18, RZ, RZ, R8 ;  /* 0x000000ffff129224 */ /* 0x000fe400078e0008 */
[----:B------:R-:W-:Y:S02]  /*0bb0*/  @!P1 IMAD.MOV.U32 R17, RZ, RZ, R9 ;  /* 0x000000ffff119224 */ /* 0x000fe400078e0009 */
[----:B--2---:R-:W-:-:S04]  /*0bc0*/  IMAD.WIDE.U32 R12, R2, UR4, RZ ;  /* 0x00000004020c7c25 */ /* 0x004fc8000f8e00ff */
[----:B------:R-:W-:Y:S01]  /*0bd0*/  IMAD R23, R2, UR5, RZ ;  /* 0x0000000502177c24 */ /* 0x000fe2000f8e02ff */
[----:B------:R0:W-:Y:S03]  /*0be0*/  STL.64 [R1], R12 ;  /* 0x0000000c01007387 */ /* 0x0001e60000100a00 */
[----:B------:R-:W-:Y:S01]  /*0bf0*/  IMAD.IADD R23, R13, 0x1, R23 ;  /* 0x000000010d177824 */ /* 0x000fe200078e0217 */
[----:B------:R-:W-:Y:S06]  /*0c00*/  @P0 BRA `(.L_x_10) ;  /* 0x0000000000200947 */ /* 0x000fec0003800000 */
[----:B------:R-:W-:Y:S01]  /*0c10*/  UISETP.GE.U32.AND UP0, UPT, UR40, 0xb, UPT ;  /* 0x0000000b2800788c */ /* 0x000fe2000bf06070 */
[----:B------:R-:W-:Y:S01]  /*0c20*/  IADD3 R18, P0, R18, R12, RZ ;  /* 0x0000000c12127210 */ /* 0x000fe20007f1e0ff */
[----:B------:R-:W-:Y:S01]  /*0c30*/  UIMAD.WIDE.U32 UR4, UR40, -0x45d1745d, URZ ;  /* 0xba2e8ba3280478a5 */ /* 0x000fe2000f8e003f */
[----:B------:R-:W-:-:S03]  /*0c40*/  UMOV UR38, URZ ;  /* 0x0000003f00267c82 */ /* 0x000fc60008000000 */
[----:B------:R-:W-:Y:S01]  /*0c50*/  USHF.R.U32.HI UR4, URZ, 0x3, UR5 ;  /* 0x000000033f047899 */ /* 0x000fe20008011605 */
[----:B------:R-:W-:-:S03]  /*0c60*/  IMAD.X R17, R23, 0x1, R17, P0 ;  /* 0x0000000117117824 */ /* 0x000fc600000e0611 */
[----:B------:R-:W-:Y:S02]  /*0c70*/  UIMAD UR39, UR4, -0xb, UR40 ;  /* 0xfffffff5042778a4 */ /* 0x000fe4000f8e0228 */
[----:B------:R-:W-:-:S12]  /*0c80*/  @UP0 ULOP3.LUT UR38, UR4, 0x1, URZ, 0xc0, !UPT ;  /* 0x0000000104260892 */ /* 0x000fd8000f8ec03f */
.L_x_10:
[----:B------:R-:W-:Y:S01]  /*0c90*/  ISETP.GE.U32.AND P0, PT, R18, UR8, PT ;  /* 0x0000000812007c0c */ /* 0x000fe2000bf06070 */
[----:B------:R-:W-:Y:S01]  /*0ca0*/  IMAD.MOV.U32 R19, RZ, RZ, -0x1 ;  /* 0xffffffffff137424 */ /* 0x000fe200078e00ff */
[----:B------:R-:W-:Y:S01]  /*0cb0*/  PRMT R8, RZ, 0x7610, R8 ;  /* 0x00007610ff087816 */ /* 0x000fe20000000008 */
[----:B------:R-:W-:Y:S01]  /*0cc0*/  IMAD.MOV.U32 R22, RZ, RZ, -0x1 ;  /* 0xffffffffff167424 */ /* 0x000fe200078e00ff */
[----:B------:R-:W-:Y:S01]  /*0cd0*/  ISETP.GE.U32.AND.EX P0, PT, R17, UR9, PT, P0 ;  /* 0x0000000911007c0c */ /* 0x000fe2000bf06100 */
[----:B------:R-:W-:-:S12]  /*0ce0*/  IMAD.MOV.U32 R2, RZ, RZ, -0x1 ;  /* 0xffffffffff027424 */ /* 0x000fd800078e00ff */
[----:B------:R-:W-:Y:S05]  /*0cf0*/  @P0 BRA `(.L_x_11) ;  /* 0x00000004005c0947 */ /* 0x000fea0003800000 */
[----:B------:R-:W1:Y:S01]  /*0d00*/  LDC.64 R20, c[0x0][0x628] ;  /* 0x00018a00ff147b82 */ /* 0x000e620000000a00 */
[----:B------:R-:W-:Y:S02]  /*0d10*/  IMAD.MOV.U32 R8, RZ, RZ, R18 ;  /* 0x000000ffff087224 */ /* 0x000fe400078e0012 */
[----:B------:R-:W-:-:S05]  /*0d20*/  IMAD.MOV.U32 R9, RZ, RZ, R17 ;  /* 0x000000ffff097224 */ /* 0x000fca00078e0011 */
[----:B------:R-:W2:Y:S08]  /*0d30*/  LDC R2, c[0x0][0x630] ;  /* 0x00018c00ff027b82 */ /* 0x000eb00000000800 */
[----:B------:R-:W3:Y:S01]  /*0d40*/  LDC.64 R24, c[0x0][0x620] ;  /* 0x00018800ff187b82 */ /* 0x000ee20000000a00 */
[----:B-1----:R-:W-:-:S04]  /*0d50*/  ISETP.NE.U32.AND P0, PT, R20, RZ, PT ;  /* 0x000000ff1400720c */ /* 0x002fc80003f05070 */
[----:B------:R-:W-:-:S13]  /*0d60*/  ISETP.NE.AND.EX P0, PT, R21, RZ, PT, P0 ;  /* 0x000000ff1500720c */ /* 0x000fda0003f05300 */
[----:B--23--:R-:W-:Y:S05]  /*0d70*/  @!P0 BRA `(.L_x_12) ;  /* 0x0000000000288947 */ /* 0x00cfea0003800000 */
[----:B0-----:R-:W0:Y:S02]  /*0d80*/  LDC R13, c[0x0][0x634] ;  /* 0x00018d00ff0d7b82 */ /* 0x001e240000000800 */
[----:B0-----:R-:W-:-:S05]  /*0d90*/  IADD3 R13, P0, R18, R13, RZ ;  /* 0x0000000d120d7210 */ /* 0x001fca0007f1e0ff */
[----:B------:R-:W-:-:S04]  /*0da0*/  IMAD.X R15, RZ, RZ, R17, P0 ;  /* 0x000000ffff0f7224 */ /* 0x000fc800000e0611 */
[----:B------:R-:W-:-:S04]  /*0db0*/  IMAD.WIDE.U32 R8, R15, R20, RZ ;  /* 0x000000140f087225 */ /* 0x000fc800078e00ff */
[----:B------:R-:W-:-:S04]  /*0dc0*/  IMAD.WIDE.U32 R10, P0, R13, R21, R8 ;  /* 0x000000150d0a7225 */ /* 0x000fc80007800008 */
[----:B------:R-:W-:-:S04]  /*0dd0*/  IMAD.WIDE.U32 R8, R13, R20, RZ ;  /* 0x000000140d087225 */ /* 0x000fc800078e00ff */
[----:B------:R-:W-:Y:S01]  /*0de0*/  IMAD.X R13, RZ, RZ, RZ, P0 ;  /* 0x000000ffff0d7224 */ /* 0x000fe200000e06ff */
[----:B------:R-:W-:Y:S01]  /*0df0*/  IADD3 RZ, P0, R9, R10, RZ ;  /* 0x0000000a09ff7210 */ /* 0x000fe20007f1e0ff */
[----:B------:R-:W-:-:S04]  /*0e00*/  IMAD.MOV.U32 R12, RZ, RZ, R11 ;  /* 0x000000ffff0c7224 */ /* 0x000fc800078e000b */
[----:B------:R-:W-:-:S08]  /*0e10*/  IMAD.WIDE.U32.X R8, R15, R21, R12, P0 ;  /* 0x000000150f087225 */ /* 0x000fd000000e040c */
.L_x_12:
[-CC-:B------:R-:W-:Y:S01]  /*0e20*/  SHF.R.U64 R31, R8, R2.reuse, R9.reuse ;  /* 0x00000002081f7219 */ /* 0x180fe20000001209 */
[----:B0-----:R-:W0:Y:S01]  /*0e30*/  LDC R12, c[0x0][0x618] ;  /* 0x00018600ff0c7b82 */ /* 0x001e220000000800 */
[----:B------:R-:W-:Y:S01]  /*0e40*/  SHF.R.U32.HI R7, RZ, R2, R9 ;  /* 0x00000002ff077219 */ /* 0x000fe20000011609 */
[----:B------:R-:W-:Y:S01]  /*0e50*/  ULDC UR4, c[0x0][0x150] ;  /* 0x0000540000047ab9 */ /* 0x000fe20000000800 */
[----:B------:R-:W-:Y:S01]  /*0e60*/  IADD3 R11, P0, RZ, -R31, RZ ;  /* 0x8000001fff0b7210 */ /* 0x000fe20007f1e0ff */
[----:B------:R-:W-:Y:S01]  /*0e70*/  IMAD.MOV.U32 R19, RZ, RZ, R17 ;  /* 0x000000ffff137224 */ /* 0x000fe200078e0011 */
[----:B------:R-:W-:-:S03]  /*0e80*/  I2FP.F32.U32 R2, R6 ;  /* 0x0000000600027245 */ /* 0x000fc60000201000 */
[----:B------:R-:W1:Y:S01]  /*0e90*/  LDC.64 R26, c[0x0][0x640] ;  /* 0x00019000ff1a7b82 */ /* 0x000e620000000a00 */
[----:B------:R-:W-:Y:S02]  /*0ea0*/  IMAD.X R13, RZ, RZ, ~R7, P0 ;  /* 0x000000ffff0d7224 */ /* 0x000fe400000e0e07 */
[----:B------:R-:W-:Y:S01]  /*0eb0*/  FMUL R2, R2, UR4 ;  /* 0x0000000402027c20 */ /* 0x000fe20008400000 */
[----:B------:R-:W-:Y:S01]  /*0ec0*/  IMAD.WIDE.U32 R8, R11, R24, R18 ;  /* 0x000000180b087225 */ /* 0x000fe200078e0012 */
[----:B------:R-:W-:-:S03]  /*0ed0*/  ULDC UR4, c[0x0][0x154] ;  /* 0x0000550000047ab9 */ /* 0x000fc60000000800 */
[----:B------:R-:W-:Y:S01]  /*0ee0*/  IMAD R10, R13, R24, RZ ;  /* 0x000000180d0a7224 */ /* 0x000fe200078e02ff */
[----:B------:R-:W2:Y:S01]  /*0ef0*/  LDC R7, c[0x0][0x144] ;  /* 0x00005100ff077b82 */ /* 0x000ea20000000800 */
[----:B------:R-:W3:Y:S02]  /*0f00*/  F2I.U32.TRUNC.NTZ R2, R2 ;  /* 0x0000000200027305 */ /* 0x000ee4000020f000 */
[----:B------:R-:W-:-:S04]  /*0f10*/  IMAD R11, R11, R25, R10 ;  /* 0x000000190b0b7224 */ /* 0x000fc800078e020a */
[----:B------:R-:W-:Y:S01]  /*0f20*/  IMAD.IADD R9, R9, 0x1, R11 ;  /* 0x0000000109097824 */ /* 0x000fe200078e020b */
[----:B------:R-:W4:Y:S01]  /*0f30*/  LDC R22, c[0x0][0x608] ;  /* 0x00018200ff167b82 */ /* 0x000f220000000800 */
[----:B------:R-:W-:-:S03]  /*0f40*/  IMAD.MOV.U32 R11, RZ, RZ, -0x1 ;  /* 0xffffffffff0b7424 */ /* 0x000fc600078e00ff */
[--C-:B0-----:R-:W-:Y:S02]  /*0f50*/  SHF.R.U64 R20, R8, R12, R9.reuse ;  /* 0x0000000c08147219 */ /* 0x101fe40000001209 */
[----:B------:R-:W-:Y:S02]  /*0f60*/  I2FP.F32.U32 R8, R14 ;  /* 0x0000000e00087245 */ /* 0x000fe40000201000 */
[----:B------:R-:W0:Y:S01]  /*0f70*/  LDC R24, c[0x0][0x658] ;  /* 0x00019600ff187b82 */ /* 0x000e220000000800 */
[----:B-1----:R-:W-:Y:S01]  /*0f80*/  ISETP.NE.U32.AND P0, PT, R26, RZ, PT ;  /* 0x000000ff1a00720c */ /* 0x002fe20003f05070 */
[----:B---3--:R-:W-:Y:S02]  /*0f90*/  IMAD.MOV R10, RZ, RZ, -R2 ;  /* 0x000000ffff0a7224 */ /* 0x008fe400078e0a02 */
[----:B------:R-:W-:Y:S01]  /*0fa0*/  FMUL R8, R8, UR4 ;  /* 0x0000000408087c20 */ /* 0x000fe20008400000 */
[----:B------:R-:W-:Y:S02]  /*0fb0*/  SHF.R.U32.HI R9, RZ, R12, R9 ;  /* 0x0000000cff097219 */ /* 0x000fe40000011609 */
[----:B------:R-:W-:Y:S01]  /*0fc0*/  ISETP.NE.AND.EX P0, PT, R27, RZ, PT, P0 ;  /* 0x000000ff1b00720c */ /* 0x000fe20003f05300 */
[----:B------:R1:W3:Y:S01]  /*0fd0*/  F2I.U32.TRUNC.NTZ R15, R8 ;  /* 0x00000008000f7305 */ /* 0x0002e2000020f000 */
[----:B------:R-:W1:Y:S01]  /*0fe0*/  LDC R19, c[0x0][0x148] ;  /* 0x00005200ff137b82 */ /* 0x000e620000000800 */
[----:B--2---:R-:W-:-:S07]  /*0ff0*/  IMAD R2, R7, R10, R6 ;  /* 0x0000000a07027224 */ /* 0x004fce00078e0206 */
[----:B------:R-:W2:Y:S01]  /*1000*/  LDC R25, c[0x0][0x600] ;  /* 0x00018000ff197b82 */ /* 0x000ea20000000800 */
[-CC-:B----4-:R-:W-:Y:S02]  /*1010*/  SHF.R.U64 R32, R20, R22.reuse, R9.reuse ;  /* 0x0000001614207219 */ /* 0x190fe40000001209 */
[----:B------:R-:W-:Y:S01]  /*1020*/  SHF.R.U32.HI R7, RZ, R22, R9 ;  /* 0x00000016ff077219 */ /* 0x000fe20000011609 */
[----:B------:R-:W-:-:S04]  /*1030*/  IMAD.MOV.U32 R9, RZ, RZ, 0x1 ;  /* 0x00000001ff097424 */ /* 0x000fc800078e00ff */
[----:B------:R-:W4:Y:S01]  /*1040*/  LDC R28, c[0x0][0x648] ;  /* 0x00019200ff1c7b82 */ /* 0x000f220000000800 */
[-C--:B0-----:R-:W-:Y:S02]  /*1050*/  SHF.L.U32 R6, R11, R24.reuse, RZ ;  /* 0x000000180b067219 */ /* 0x081fe400000006ff */
[--C-:B------:R-:W-:Y:S02]  /*1060*/  SHF.R.U64 R22, R32, R24, R7.reuse ;  /* 0x0000001820167219 */ /* 0x100fe40000001207 */
[----:B------:R-:W-:Y:S02]  /*1070*/  LOP3.LUT R13, RZ, R6, RZ, 0x33, !PT ;  /* 0x00000006ff0d7212 */ /* 0x000fe400078e33ff */
[-C--:B------:R-:W-:Y:S01]  /*1080*/  SHF.R.U32.HI R7, RZ, R24.reuse, R7 ;  /* 0x00000018ff077219 */ /* 0x080fe20000011607 */
[----:B------:R-:W0:Y:S01]  /*1090*/  LDC R29, c[0x0][0x638] ;  /* 0x00018e00ff1d7b82 */ /* 0x000e220000000800 */
[----:B------:R-:W-:Y:S01]  /*10a0*/  SHF.L.U32 R12, R9, R24, RZ ;  /* 0x00000018090c7219 */ /* 0x000fe200000006ff */
[----:B------:R-:W-:-:S06]  /*10b0*/  IMAD.MOV.U32 R6, RZ, RZ, R22 ;  /* 0x000000ffff067224 */ /* 0x000fcc00078e0016 */
[----:B------:R-:W0:Y:S01]  /*10c0*/  LDC R30, c[0x0][0x610] ;  /* 0x00018400ff1e7b82 */ /* 0x000e220000000800 */
[----:B-1-3--:R-:W-:Y:S05]  /*10d0*/  @!P0 BRA `(.L_x_13) ;  /* 0x0000000000288947 */ /* 0x00afea0003800000 */
[----:B------:R-:W1:Y:S02]  /*10e0*/  LDC R11, c[0x0][0x64c] ;  /* 0x00019300ff0b7b82 */ /* 0x000e640000000800 */
[----:B-1----:R-:W-:-:S05]  /*10f0*/  IADD3 R11, P0, R22, R11, RZ ;  /* 0x0000000b160b7210 */ /* 0x002fca0007f1e0ff */
        /* <DEDUP_REMOVED lines=8> */
.L_x_13:
[----:B----4-:R-:W-:Y:S01]  /*1180*/  SHF.R.U64 R6, R6, R28, R7 ;  /* 0x0000001c06067219 */ /* 0x010fe20000001207 */
[----:B--2---:R-:W-:Y:S01]  /*1190*/  VIADD R7, R25, 0xffffffff ;  /* 0xffffffff19077836 */ /* 0x004fe20000000000 */
[----:B------:R-:W-:Y:S01]  /*11a0*/  LOP3.LUT R13, R32, R13, RZ, 0xc0, !PT ;  /* 0x0000000d200d7212 */ /* 0x000fe200078ec0ff */
[----:B------:R-:W-:Y:S02]  /*11b0*/  IMAD.MOV R15, RZ, RZ, -R15 ;  /* 0x000000ffff0f7224 */ /* 0x000fe400078e0a0f */
[----:B------:R-:W-:Y:S01]  /*11c0*/  IMAD.MOV R8, RZ, RZ, -R6 ;  /* 0x000000ffff087224 */ /* 0x000fe200078e0a06 */
[----:B------:R-:W-:Y:S01]  /*11d0*/  LOP3.LUT R7, R20, R7, RZ, 0xc0, !PT ;  /* 0x0000000714077212 */ /* 0x000fe200078ec0ff */
[----:B------:R-:W-:Y:S02]  /*11e0*/  IMAD R13, R12, R6, R13 ;  /* 0x000000060c0d7224 */ /* 0x000fe400078e020d */
[----:B------:R-:W-:Y:S02]  /*11f0*/  @P1 IMAD R2, R19, R15, R14 ;  /* 0x0000000f13021224 */ /* 0x000fe400078e020e */
[----:B0-----:R-:W-:-:S02]  /*1200*/  IMAD R6, R8, R29, R22 ;  /* 0x0000001d08067224 */ /* 0x001fc400078e0216 */
[----:B------:R-:W-:Y:S02]  /*1210*/  IMAD R2, R13, R30, R2 ;  /* 0x0000001e0d027224 */ /* 0x000fe400078e0202 */
[----:B------:R-:W-:Y:S02]  /*1220*/  IMAD R19, R6, R25, R7 ;  /* 0x0000001906137224 */ /* 0x000fe400078e0207 */
[----:B------:R-:W-:-:S03]  /*1230*/  IMAD.MOV.U32 R8, RZ, RZ, 0x1 ;  /* 0x00000001ff087424 */ /* 0x000fc600078e00ff */
[----:B------:R-:W-:Y:S02]  /*1240*/  SEL R22, R19, R2, !P1 ;  /* 0x0000000213167207 */ /* 0x000fe40004800000 */
[----:B------:R-:W-:Y:S01]  /*1250*/  SEL R19, R2, R19, !P1 ;  /* 0x0000001302137207 */ /* 0x000fe20004800000 */
[----:B------:R-:W-:-:S07]  /*1260*/  IMAD.MOV.U32 R2, RZ, RZ, R31 ;  /* 0x000000ffff027224 */ /* 0x000fce00078e001f */
.L_x_11:
[----:B------:R-:W-:Y:S05]  /*1270*/  @!P2 BRA `(.L_x_14) ;  /* 0x0000008c00f0a947 */ /* 0x000fea0003800000 */
[----:B------:R-:W-:-:S13]  /*1280*/  ISETP.GT.U32.AND P0, PT, R33, 0x1, PT ;  /* 0x000000012100780c */ /* 0x000fda0003f04070 */
[----:B------:R-:W-:Y:S05]  /*1290*/  @P0 EXIT ;  /* 0x000000000000094d */ /* 0x000fea0003800000 */
.L_x_15:
[----:B------:R-:W-:-:S08]  /*12a0*/  NOP ;  /* 0x0000000000007918 */ /* 0x000fd00000000000 */
[----:B------:R-:W1:Y:S02]  /*12b0*/  USETMAXREG.TRY_ALLOC.CTAPOOL UP0, 0xe8 ;  /* 0x000000e8000079c8 */ /* 0x000e640008000600 */
[----:B-1----:R-:W-:-:S13]  /*12c0*/  PLOP3.LUT P0, PT, PT, PT, UP0, 0x80, 0x0 ;  /* 0x000000000000781c */ /* 0x002fda0003f0f008 */
[----:B------:R-:W-:Y:S05]  /*12d0*/  @!P0 BRA `(.L_x_15) ;  /* 0xfffffffc00f08947 */ /* 0x000fea000383ffff */
[----:B------:R-:W-:-:S13]  /*12e0*/  LOP3.LUT P0, RZ, R8, 0xff, RZ, 0xc0, !PT ;  /* 0x000000ff08ff7812 */ /* 0x000fda000780c0ff */
[----:B------:R-:W-:Y:S05]  /*12f0*/  @!P0 EXIT ;  /* 0x000000000000894d */ /* 0x000fea0003800000 */
[----:B------:R-:W1:Y:S01]  /*1300*/  S2UR UR4, SR_CgaCtaId ;  /* 0x00000000000479c3 */ /* 0x000e620000008800 */
[----:B------:R-:W-:Y:S01]  /*1310*/  VIADD R6, R5, 0xffffffff ;  /* 0xffffffff05067836 */ /* 0x000fe20000000000 */
[----:B------:R-:W-:Y:S01]  /*1320*/  SHF.R.S32.HI R0, RZ, 0x1f, R3 ;  /* 0x0000001fff007819 */ /* 0x000fe20000011403 */
[----:B------:R-:W-:Y:S01]  /*1330*/  UMOV UR41, 0x400 ;  /* 0x0000040000297882 */ /* 0x000fe20000000000 */
[----:B------:R-:W-:Y:S01]  /*1340*/  UISETP.LT.AND UP0, UPT, UR40, 0x1, UPT ;  /* 0x000000012800788c */ /* 0x000fe2000bf01270 */
[----:B------:R-:W-:Y:S01]  /*1350*/  LOP3.LUT R172, R16, 0x1, RZ, 0xfc, !PT ;  /* 0x0000000110ac7812 */ /* 0x000fe200078efcff */
[----:B------:R-:W-:Y:S01]  /*1360*/  USHF.L.U32 UR44, UR40, 0x1, URZ ;  /* 0x00000001282c7899 */ /* 0x000fe2000800063f */
[----:B------:R-:W-:Y:S01]  /*1370*/  R2UR UR42, R6 ;  /* 0x00000000062a72ca */ /* 0x000fe200000e0000 */
[----:B------:R-:W-:Y:S01]  /*1380*/  USEL UR43, UR40, 0x1, UP0 ;  /* 0x00000001282b7887 */ /* 0x000fe20008000000 */
[CC--:B------:R-:W-:Y:S02]  /*1390*/  LEA.HI R4, R0.reuse, R3.reuse, RZ, 0x2 ;  /* 0x0000000300047211 */ /* 0x0c0fe400078f10ff */
[----:B------:R-:W-:Y:S01]  /*13a0*/  LEA.HI R0, R0, R3, RZ, 0x5 ;  /* 0x0000000300007211 */ /* 0x000fe200078f28ff */
[----:B------:R-:W-:Y:S01]  /*13b0*/  UIADD3 UR43, -UR43, UR40, URZ ;  /* 0x000000282b2b7290 */ /* 0x000fe2000fffe13f */
[----:B------:R-:W-:-:S02]  /*13c0*/  SHF.R.S32.HI R154, RZ, 0x2, R4 ;  /* 0x00000002ff9a7819 */ /* 0x000fc40000011404 */
[----:B------:R-:W-:Y:S02]  /*13d0*/  SHF.R.S32.HI R5, RZ, 0x1f, R4 ;  /* 0x0000001fff057819 */ /* 0x000fe40000011404 */
[----:B------:R-:W-:Y:S02]  /*13e0*/  LOP3.LUT R156, R4, 0xfffffffc, RZ, 0xc0, !PT ;  /* 0xfffffffc049c7812 */ /* 0x000fe400078ec0ff */
[----:B------:R-:W-:Y:S01]  /*13f0*/  LEA.HI R5, R5, R154, RZ, 0x3 ;  /* 0x0000009a05057211 */ /* 0x000fe200078f18ff */
[----:B------:R-:W-:Y:S01]  /*1400*/  USHF.L.U32 UR42, UR42, 0x3, URZ ;  /* 0x000000032a2a7899 */ /* 0x000fe2000800063f */
[----:B------:R-:W-:Y:S01]  /*1410*/  ISETP.NE.AND P0, PT, R6, RZ, PT ;  /* 0x000000ff0600720c */ /* 0x000fe20003f05270 */
[----:B------:R-:W-:Y:S01]  /*1420*/  IMAD.IADD R156, R3, 0x1, -R156 ;  /* 0x00000001039c7824 */ /* 0x000fe200078e0a9c */
[----:B------:R-:W-:Y:S01]  /*1430*/  LOP3.LUT R5, R5, 0xfffffff8, RZ, 0xc0, !PT ;  /* 0xfffffff805057812 */ /* 0x000fe200078ec0ff */
[----:B-1----:R-:W-:Y:S01]  /*1440*/  ULEA UR41, UR4, UR41, 0x18 ;  /* 0x0000002904297291 */ /* 0x002fe2000f8ec03f */
[----:B------:R-:W-:Y:S01]  /*1450*/  SEL R173, RZ, 0x1, P0 ;  /* 0x00000001ffad7807 */ /* 0x000fe20000000000 */
[----:B------:R-:W-:Y:S01]  /*1460*/  IMAD.U32 R158, RZ, RZ, UR42 ;  /* 0x0000002aff9e7e24 */ /* 0x000fe2000f8e00ff */
[----:B------:R-:W-:Y:S01]  /*1470*/  ULDC UR4, c[0x0][0x284] ;  /* 0x0000a10000047ab9 */ /* 0x000fe20000000800 */
[----:B------:R-:W-:Y:S01]  /*1480*/  IMAD.IADD R154, R154, 0x1, -R5 ;  /* 0x000000019a9a7824 */ /* 0x000fe200078e0a05 */
[----:B------:R-:W-:Y:S01]  /*1490*/  UIADD3 UR45, UR41, 0xc0, URZ ;  /* 0x000000c0292d7890 */ /* 0x000fe2000fffe03f */
[----:B------:R-:W-:-:S02]  /*14a0*/  SHF.R.S32.HI R5, RZ, 0x5, R0 ;  /* 0x00000005ff057819 */ /* 0x000fc40000011400 */
[C---:B------:R-:W-:Y:S02]  /*14b0*/  LOP3.LUT R160, R158.reuse, 0x8, RZ, 0xc0, !PT ;  /* 0x000000089ea07812 */ /* 0x040fe400078ec0ff */
[--C-:B------:R-:W-:Y:S01]  /*14c0*/  SHF.R.S32.HI R155, RZ, 0x1f, R154.reuse ;  /* 0x0000001fff9b7819 */ /* 0x100fe2000001149a */
[C-C-:B------:R-:W-:Y:S01]  /*14d0*/  IMAD R161, R5.reuse, -0x10, -R154.reuse ;  /* 0xfffffff005a17824 */ /* 0x140fe200078e0a9a */
[----:B------:R-:W-:Y:S01]  /*14e0*/  LOP3.LUT R158, R158, 0x8, RZ, 0xc, !PT ;  /* 0x000000089e9e7812 */ /* 0x000fe200078e0cff */
[----:B------:R-:W-:Y:S01]  /*14f0*/  IMAD.U32 R157, RZ, RZ, UR45 ;  /* 0x0000002dff9d7e24 */ /* 0x000fe2000f8e00ff */
[----:B------:R-:W-:Y:S01]  /*1500*/  LOP3.LUT R160, R160, 0x18, RZ, 0x3c, !PT ;  /* 0x00000018a0a07812 */ /* 0x000fe200078e3cff */
[----:B------:R-:W-:-:S04]  /*1510*/  IMAD.WIDE R154, R5, 0x10, R154 ;  /* 0x00000010059a7825 */ /* 0x000fc800078e029a */
[----:B------:R-:W-:Y:S02]  /*1520*/  VIADD R159, R157, UR42 ;  /* 0x0000002a9d9f7c36 */ /* 0x000fe40008000000 */
[----:B------:R-:W-:-:S07]  /*1530*/  VIADD R161, R161, UR4 ;  /* 0x00000004a1a17c36 */ /* 0x000fce0008000000 */
.L_x_291:
[----:B------:R-:W-:Y:S01]  /*1540*/  SHF.L.U32 R0, R173, 0x1f, RZ ;  /* 0x0000001fad007819 */ /* 0x000fe200000006ff */
[----:B------:R-:W-:Y:S02]  /*1550*/  ULDC UR4, c[0x0][0x28c] ;  /* 0x0000a30000047ab9 */ /* 0x000fe40000000800 */
[----:B------:R-:W-:Y:S01]  /*1560*/  ISETP.LT.AND P1, PT, RZ, UR4, PT ;  /* 0x00000004ff007c0c */ /* 0x000fe2000bf21270 */
[----:B------:R-:W1:Y:S02]  /*1570*/  SYNCS.PHASECHK.TRANS64.TRYWAIT P0, [R157+UR42], R0 ;  /* 0x000000009d0075a7 */ /* 0x000e64000800016a */
[----:B-1-34-:R-:W-:Y:S10]  /*1580*/  @!P0 BRA `(.L_x_16) ;  /* 0x000000a000688947 */ /* 0x01aff40003800000 */
.L_x_320:
[----:B------:R-:W-:Y:S05]  /*1590*/  @P1 BRA `(.L_x_17) ;  /* 0x0000000000401947 */ /* 0x000fea0003800000 */
[----:B-1----:R-:W-:Y:S01]  /*15a0*/  MOV R0, 0x0 ;  /* 0x0000000000007802 */ /* 0x002fe20000000f00 */
[----:B------:R-:W-:Y:S01]  /*15b0*/  ULDC.64 UR4, c[0x4][0x68] ;  /* 0x01001a0000047ab9 */ /* 0x000fe20000000a00 */
[----:B------:R-:W-:Y:S01]  /*15c0*/  ULDC.64 UR6, c[0x4][0x8] ;  /* 0x0100020000067ab9 */ /* 0x000fe20000000a00 */
[----:B------:R-:W-:Y:S01]  /*15d0*/  IMAD.U32 R4, RZ, RZ, UR4 ;  /* 0x00000004ff047e24 */ /* 0x000fe2000f8e00ff */
[----:B------:R1:W2:Y:S01]  /*15e0*/  LDC.64 R14, c[0x4][R0] ;  /* 0x01000000000e7b82 */ /* 0x0002a20000000a00 */
[----:B------:R-:W-:Y:S01]  /*15f0*/  IMAD.U32 R5, RZ, RZ, UR5 ;  /* 0x00000005ff057e24 */ /* 0x000fe2000f8e00ff */
[----:B------:R-:W-:Y:S01]  /*1600*/  ULDC.64 UR4, c[0x4][0x70] ;  /* 0x01001c0000047ab9 */ /* 0x000fe20000000a00 */
[----:B------:R-:W-:Y:S02]  /*1610*/  IMAD.U32 R10, RZ, RZ, UR6 ;  /* 0x00000006ff0a7e24 */ /* 0x000fe4000f8e00ff */
[----:B------:R-:W-:Y:S02]  /*1620*/  IMAD.U32 R6, RZ, RZ, UR4 ;  /* 0x00000004ff067e24 */ /* 0x000fe4000f8e00ff */
[----:B------:R-:W-:-:S02]  /*1630*/  IMAD.U32 R7, RZ, RZ, UR5 ;  /* 0x00000005ff077e24 */ /* 0x000fc4000f8e00ff */
[----:B------:R-:W-:Y:S02]  /*1640*/  IMAD.U32 R11, RZ, RZ, UR7 ;  /* 0x00000007ff0b7e24 */ /* 0x000fe4000f8e00ff */
[----:B------:R-:W-:Y:S02]  /*1650*/  IMAD.MOV.U32 R8, RZ, RZ, 0x1e1 ;  /* 0x000001e1ff087424 */ /* 0x000fe400078e00ff */
[----:B0-----:R-:W-:Y:S02]  /*1660*/  IMAD.MOV.U32 R12, RZ, RZ, 0x1 ;  /* 0x00000001ff0c7424 */ /* 0x001fe400078e00ff */
[----:B-1----:R-:W-:-:S07]  /*1670*/  IMAD.MOV.U32 R13, RZ, RZ, RZ ;  /* 0x000000ffff0d7224 */ /* 0x002fce00078e00ff */
[----:B------:R-:W-:-:S07]  /*1680*/  LEPC R20, `(.L_x_17) ;  /* 0x000000001014794e */ /* 0x000fce0000000000 */
[----:B--2--5:R-:W-:Y:S05]  /*1690*/  CALL.ABS.NOINC R14 ;  /* 0x000000000e007343 */ /* 0x024fea0003c00000 */
.L_x_17:
[----:B------:R-:W-:-:S13]  /*16a0*/  ISETP.NE.AND P0, PT, R172, 0x3, PT ;  /* 0x00000003ac00780c */ /* 0x000fda0003f05270 */
[----:B------:R-:W-:Y:S05]  /*16b0*/  @!P0 BRA `(.L_x_18) ;  /* 0x0000000000048947 */ /* 0x000fea0003800000 */
[----:B------:R-:W-:Y:S01]  /*16c0*/  BPT.TRAP 0x1 ;  /* 0x000000040000795c */ /* 0x000fe20000300000 */
.L_x_18:
[----:B------:R-:W-:Y:S02]  /*16d0*/  IMAD.U32 R3, RZ, RZ, UR39 ;  /* 0x00000027ff037e24 */ /* 0x000fe4000f8e00ff */
[----:B-1----:R-:W-:-:S03]  /*16e0*/  IMAD.U32 R0, RZ, RZ, UR38 ;  /* 0x00000026ff007e24 */ /* 0x002fc6000f8e00ff */
[----:B------:R-:W-:Y:S02]  /*16f0*/  LEA R3, R3, UR41, 0x3 ;  /* 0x0000002903037c11 */ /* 0x000fe4000f8e18ff */
[----:B------:R-:W-:-:S04]  /*1700*/  SHF.L.U32 R0, R0, 0x1f, RZ ;  /* 0x0000001f00007819 */ /* 0x000fc800000006ff */
[----:B------:R1:W2:Y:S01]  /*1710*/  SYNCS.PHASECHK.TRANS64.TRYWAIT P1, [R3+URZ], R0 ;  /* 0x00000000030075a7 */ /* 0x0002a2000802017f */
[----:B------:R-:W-:Y:S05]  /*1720*/  @!P0 BRA `(.L_x_19) ;  /* 0x0000000000048947 */ /* 0x000fea0003800000 */
[----:B------:R-:W-:Y:S01]  /*1730*/  BPT.TRAP 0x1 ;  /* 0x000000040000795c */ /* 0x000fe20000300000 */
.L_x_19:
[----:B------:R-:W-:-:S05]  /*1740*/  IMAD.U32 R4, RZ, RZ, UR43 ;  /* 0x0000002bff047e24 */ /* 0x000fca000f8e00ff */
[----:B------:R-:W-:Y:S01]  /*1750*/  ISETP.GE.AND P2, PT, R4, 0x1, PT ;  /* 0x000000010400780c */ /* 0x000fe20003f46270 */
[----:B--2---:R-:W-:-:S12]  /*1760*/  @P1 BRA `(.L_x_20) ;  /* 0x0000000000081947 */ /* 0x004fd80003800000 */
[----:B------:R-:W2:Y:S02]  /*1770*/  SYNCS.PHASECHK.TRANS64.TRYWAIT P1, [R3+URZ], R0 ;  /* 0x00000000030075a7 */ /* 0x000ea4000802017f */
[----:B--2---:R-:W-:Y:S05]  /*1780*/  @!P1 BRA `(.L_x_21) ;  /* 0x0000009c00fc9947 */ /* 0x004fea0003800000 */
.L_x_20:
[----:B------:R-:W-:Y:S05]  /*1790*/  WARPSYNC.ALL ;  /* 0x0000000000007948 */ /* 0x000fea0003800000 */
[----:B------:R-:W-:Y:S01]  /*17a0*/  UIADD3 UR5, UR41, 0xb180, URZ ;  /* 0x0000b18029057890 */ /* 0x000fe2000fffe03f */
[----:B------:R-:W-:Y:S01]  /*17b0*/  WARPGROUP.ARRIVE ;  /* 0x00000000000079c5 */ /* 0x000fe20000000000 */
[----:B------:R-:W-:Y:S02]  /*17c0*/  UIADD3 UR4, UR41, 0x180, URZ ;  /* 0x0000018029047890 */ /* 0x000fe4000fffe03f */
[----:B------:R-:W-:Y:S02]  /*17d0*/  USHF.R.U32.HI UR5, URZ, 0x4, UR5 ;  /* 0x000000043f057899 */ /* 0x000fe40008011605 */
[----:B------:R-:W-:-:S02]  /*17e0*/  USHF.R.U32.HI UR4, URZ, 0x4, UR4 ;  /* 0x000000043f047899 */ /* 0x000fc40008011604 */
[----:B------:R-:W-:Y:S02]  /*17f0*/  ULOP3.LUT UR5, UR5, 0x3fff, URZ, 0xc0, !UPT ;  /* 0x00003fff05057892 */ /* 0x000fe4000f8ec03f */
[----:B------:R-:W-:Y:S02]  /*1800*/  ULOP3.LUT UR8, UR4, 0x3fff, URZ, 0xc0, !UPT ;  /* 0x00003fff04087892 */ /* 0x000fe4000f8ec03f */
[----:B------:R-:W-:Y:S02]  /*1810*/  ULOP3.LUT UR11, UR5, 0x1000000, URZ, 0xfc, !UPT ;  /* 0x01000000050b7892 */ /* 0x000fe4000f8efc3f */
[----:B------:R-:W-:Y:S02]  /*1820*/  ULEA UR4, UR39, UR8, 0x8 ;  /* 0x0000000827047291 */ /* 0x000fe4000f8e403f */
[----:B------:R-:W-:Y:S01]  /*1830*/  ULEA UR6, UR39, UR11, 0xa ;  /* 0x0000000b27067291 */ /* 0x000fe2000f8e503f */
[----:B------:R-:W-:Y:S01]  /*1840*/  UMOV UR5, 0x40000040 ;  /* 0x4000004000057882 */ /* 0x000fe20000000000 */
[----:B------:R-:W-:-:S07]  /*1850*/  UMOV UR7, 0x40000040 ;  /* 0x4000004000077882 */ /* 0x000fce0000000000 */
[----:B------:R-:W-:Y:S01]  /*1860*/  HGMMA.64x256x16.F32 R24, gdesc[UR4].tnspA.tnspB, RZ, !UPT, gsb0 ;  /* 0x63e00000041879f0 */ /* 0x000fe2000c0008ff */
[----:B------:R-:W-:Y:S02]  /*1870*/  UIADD3 UR4, UR4, 0x80, URZ ;  /* 0x0000008004047890 */ /* 0x000fe4000fffe03f */
[----:B------:R-:W-:Y:S01]  /*1880*/  UIADD3 UR6, UR6, 0x80, URZ ;  /* 0x0000008006067890 */ /* 0x000fe2000fffe03f */
[----:B------:R-:W-:Y:S01]  /*1890*/  UMOV UR5, 0x40000040 ;  /* 0x4000004000057882 */ /* 0x000fe20000000000 */
[----:B------:R-:W-:Y:S01]  /*18a0*/  UMOV UR7, 0x40000040 ;  /* 0x4000004000077882 */ /* 0x000fe20000000000 */
[----:B------:R-:W-:Y:S02]  /*18b0*/  WARPGROUP.DEPBAR.LE gsb0, 0x0 ;  /* 0x00008000000079c5 */ /* 0x000fe40000010000 */
[----:B------:R-:W-:-:S15]  /*18c0*/  WARPGROUP.ARRIVE ;  /* 0x00000000000079c5 */ /* 0x000fde0000000000 */
[----:B------:R-:W-:-:S05]  /*18d0*/  NOP ;  /* 0x0000000000007918 */ /* 0x000fca0000000000 */
[----:B------:R-:W-:Y:S03]  /*18e0*/  HGMMA.64x256x16.F32 R24, gdesc[UR4].tnspA.tnspB, R24, gsb0 ;  /* 0x63e00000041879f0 */ /* 0x000fe60008000818 */
[----:B------:R-:W-:Y:S02]  /*18f0*/  WARPGROUP.DEPBAR.LE gsb0, 0x0 ;  /* 0x00008000000079c5 */ /* 0x000fe40000010000 */
[----:B------:R-:W-:Y:S05]  /*1900*/  @!P2 BRA `(.L_x_22) ;  /* 0x0000000000d4a947 */ /* 0x000fea0003800000 */
[----:B------:R-:W-:Y:S01]  /*1910*/  UIADD3 UR4, UR39, 0x1, URZ ;  /* 0x0000000127047890 */ /* 0x000fe2000fffe03f */
[----:B-12---:R-:W-:Y:S01]  /*1920*/  IMAD.U32 R0, RZ, RZ, UR43 ;  /* 0x0000002bff007e24 */ /* 0x006fe2000f8e00ff */
[----:B------:R-:W-:Y:S02]  /*1930*/  UMOV UR10, UR39 ;  /* 0x00000027000a7c82 */ /* 0x000fe40008000000 */
[----:B------:R-:W-:-:S04]  /*1940*/  UISETP.NE.AND UP0, UPT, UR4, 0xb, UPT ;  /* 0x0000000b0400788c */ /* 0x000fc8000bf05270 */
[----:B------:R-:W-:Y:S02]  /*1950*/  USEL UR5, URZ, 0x1, UP0 ;  /* 0x000000013f057887 */ /* 0x000fe40008000000 */
[----:B------:R-:W-:Y:S02]  /*1960*/  USEL UR9, UR4, URZ, UP0 ;  /* 0x0000003f04097287 */ /* 0x000fe40008000000 */
[----:B------:R-:W-:-:S06]  /*1970*/  ULOP3.LUT UR5, UR38, UR5, URZ, 0x3c, !UPT ;  /* 0x0000000526057292 */ /* 0x000fcc000f8e3c3f */
[----:B------:R-:W-:-:S07]  /*1980*/  IMAD.U32 R5, RZ, RZ, UR5 ;  /* 0x00000005ff057e24 */ /* 0x000fce000f8e00ff */
.L_x_29:
[----:B-12---:R-:W-:Y:S05]  /*1990*/  @!P0 BRA `(.L_x_23) ;  /* 0x0000000000048947 */ /* 0x006fea0003800000 */
[----:B------:R-:W-:Y:S01]  /*19a0*/  BPT.TRAP 0x1 ;  /* 0x000000040000795c */ /* 0x000fe20000300000 */
.L_x_23:
[----:B------:R-:W-:Y:S01]  /*19b0*/  ULEA UR4, UR9, UR41, 0x3 ;  /* 0x0000002909047291 */ /* 0x000fe2000f8e183f */
[----:B------:R-:W-:-:S08]  /*19c0*/  SHF.L.U32 R3, R5, 0x1f, RZ ;  /* 0x0000001f05037819 */ /* 0x000fd000000006ff */
[----:B------:R1:W2:Y:S01]  /*19d0*/  SYNCS.PHASECHK.TRANS64.TRYWAIT P1, [UR4], R3 ;  /* 0x00000003ff0075a7 */ /* 0x0002a20008020144 */
[----:B------:R-:W-:Y:S05]  /*19e0*/  @!P0 BRA `(.L_x_24) ;  /* 0x0000000000048947 */ /* 0x000fea0003800000 */
[----:B------:R-:W-:Y:S01]  /*19f0*/  BPT.TRAP 0x1 ;  /* 0x000000040000795c */ /* 0x000fe20000300000 */
.L_x_24:
[----:B--2---:R-:W-:Y:S05]  /*1a00*/  @P1 BRA `(.L_x_25) ;  /* 0x0000000000081947 */ /* 0x004fea0003800000 */
[----:B------:R-:W2:Y:S02]  /*1a10*/  SYNCS.PHASECHK.TRANS64.TRYWAIT P1, [UR4], R3 ;  /* 0x00000003ff0075a7 */ /* 0x000ea40008020144 */
[----:B--2---:R-:W-:Y:S05]  /*1a20*/  @!P1 BRA `(.L_x_26) ;  /* 0x0000009c00689947 */ /* 0x004fea0003800000 */
.L_x_25:
[----:B------:R-:W-:Y:S01]  /*1a30*/  ULEA UR4, UR9, UR8, 0x8 ;  /* 0x0000000809047291 */ /* 0x000fe2000f8e403f */
[----:B------:R-:W-:Y:S01]  /*1a40*/  WARPGROUP.ARRIVE ;  /* 0x00000000000079c5 */ /* 0x000fe20000000000 */
[----:B------:R-:W-:Y:S01]  /*1a50*/  ULEA UR6, UR9, UR11, 0xa ;  /* 0x0000000b09067291 */ /* 0x000fe2000f8e503f */
[----:B------:R-:W-:Y:S01]  /*1a60*/  UMOV UR5, 0x40000040 ;  /* 0x4000004000057882 */ /* 0x000fe20000000000 */
[----:B------:R-:W-:-:S07]  /*1a70*/  UMOV UR7, 0x40000040 ;  /* 0x4000004000077882 */ /* 0x000fce0000000000 */
[----:B------:R-:W-:Y:S01]  /*1a80*/  HGMMA.64x256x16.F32 R24, gdesc[UR4].tnspA.tnspB, R24, gsb0 ;  /* 0x63e00000041879f0 */ /* 0x000fe20008000818 */
        /* <DEDUP_REMOVED lines=10> */
[----:B------:R-:W-:Y:S01]  /*1b30*/  BPT.TRAP 0x1 ;  /* 0x000000040000795c */ /* 0x000fe20000300000 */
.L_x_27:
[----:B------:R-:W-:Y:S01]  /*1b40*/  ULEA UR4, UR10, UR41, 0x3 ;  /* 0x000000290a047291 */ /* 0x000fe2000f8e183f */
[----:B------:R-:W-:-:S03]  /*1b50*/  ISETP.GT.U32.AND P1, PT, R16, 0x1, PT ;  /* 0x000000011000780c */ /* 0x000fc60003f24070 */
[----:B------:R-:W-:-:S04]  /*1b60*/  UIADD3 UR4, UR4, 0x58, URZ ;  /* 0x0000005804047890 */ /* 0x000fc8000fffe03f */
[----:B------:R-:W-:-:S09]  /*1b70*/  UPRMT UR4, URZ, 0x654, UR4 ;  /* 0x000006543f047896 */ /* 0x000fd20008000004 */
[----:B------:R-:W-:Y:S01]  /*1b80*/  SYNCS.ARRIVE.TRANS64.RED.A1T0 RZ, [UR4], RZ ;  /* 0x000000ffffff79a7 */ /* 0x000fe20008100404 */
[----:B------:R-:W-:Y:S05]  /*1b90*/  @P1 BRA `(.L_x_28) ;  /* 0x0000000000041947 */ /* 0x000fea0003800000 */
[----:B------:R-:W-:Y:S01]  /*1ba0*/  BPT.TRAP 0x1 ;  /* 0x000000040000795c */ /* 0x000fe20000300000 */
.L_x_28:
[----:B------:R-:W-:Y:S01]  /*1bb0*/  UIADD3 UR9, UR9, 0x1, URZ ;  /* 0x0000000109097890 */ /* 0x000fe2000fffe03f */
[C---:B------:R-:W-:Y:S01]  /*1bc0*/  ISETP.GT.AND P1, PT, R0.reuse, 0x1, PT ;  /* 0x000000010000780c */ /* 0x040fe20003f24270 */
[----:B------:R-:W-:Y:S01]  /*1bd0*/  UIADD3 UR10, UR10, 0x1, URZ ;  /* 0x000000010a0a7890 */ /* 0x000fe2000fffe03f */
[----:B------:R-:W-:Y:S01]  /*1be0*/  VIADD R0, R0, 0xffffffff ;  /* 0xffffffff00007836 */ /* 0x000fe20000000000 */
[----:B------:R-:W-:Y:S02]  /*1bf0*/  UISETP.NE.AND UP0, UPT, UR9, 0xb, UPT ;  /* 0x0000000b0900788c */ /* 0x000fe4000bf05270 */
[----:B------:R-:W-:Y:S02]  /*1c00*/  UISETP.NE.AND UP1, UPT, UR10, 0xb, UPT ;  /* 0x0000000b0a00788c */ /* 0x000fe4000bf25270 */
[----:B------:R-:W-:Y:S02]  /*1c10*/  USEL UR4, URZ, 0x1, UP0 ;  /* 0x000000013f047887 */ /* 0x000fe40008000000 */
[----:B------:R-:W-:-:S02]  /*1c20*/  USEL UR9, UR9, URZ, UP0 ;  /* 0x0000003f09097287 */ /* 0x000fc40008000000 */
[----:B------:R-:W-:Y:S02]  /*1c30*/  USEL UR10, UR10, URZ, UP1 ;  /* 0x0000003f0a0a7287 */ /* 0x000fe40008800000 */
[----:B------:R-:W-:Y:S01]  /*1c40*/  LOP3.LUT R5, R5, UR4, RZ, 0x3c, !PT ;  /* 0x0000000405057c12 */ /* 0x000fe2000f8e3cff */
[----:B------:R-:W-:Y:S09]  /*1c50*/  @P1 BRA `(.L_x_29) ;  /* 0xfffffffc004c1947 */ /* 0x000ff2000383ffff */
.L_x_22:
[----:B-12---:R-:W1:Y:S01]  /*1c60*/  LDC R0, c[0x0][0x28c] ;  /* 0x0000a300ff007b82 */ /* 0x006e620000000800 */
[----:B------:R2:W-:Y:S01]  /*1c70*/  SYNCS.ARRIVE.TRANS64.A1T0 RZ, [R158+UR45], RZ ;  /* 0x000000ff9eff79a7 */ /* 0x0005e2000810002d */
[----:B-1----:R-:W-:-:S13]  /*1c80*/  ISETP.GE.AND P1, PT, R0, 0x1, PT ;  /* 0x000000010000780c */ /* 0x002fda0003f26270 */
[----:B--2---:R-:W-:Y:S05]  /*1c90*/  @!P1 BRA `(.L_x_30) ;  /* 0x0000000000349947 */ /* 0x004fea0003800000 */
[----:B------:R-:W-:Y:S05]  /*1ca0*/  @!P0 BRA `(.L_x_31) ;  /* 0x0000000000048947 */ /* 0x000fea0003800000 */
[----:B------:R-:W-:Y:S01]  /*1cb0*/  BPT.TRAP 0x1 ;  /* 0x000000040000795c */ /* 0x000fe20000300000 */
.L_x_31:
[----:B------:R-:W-:Y:S01]  /*1cc0*/  UIADD3 UR6, UR43, UR39, URZ ;  /* 0x000000272b067290 */ /* 0x000fe2000fffe03f */
[----:B------:R-:W-:-:S03]  /*1cd0*/  ISETP.GT.U32.AND P0, PT, R16, 0x1, PT ;  /* 0x000000011000780c */ /* 0x000fc60003f04070 */
[----:B------:R-:W-:-:S04]  /*1ce0*/  UIMAD.WIDE.U32 UR4, UR6, -0x45d1745d, URZ ;  /* 0xba2e8ba3060478a5 */ /* 0x000fc8000f8e003f */
[----:B------:R-:W-:-:S04]  /*1cf0*/  USHF.R.U32.HI UR4, URZ, 0x3, UR5 ;  /* 0x000000033f047899 */ /* 0x000fc80008011605 */
[----:B------:R-:W-:-:S04]  /*1d00*/  UIMAD UR6, UR4, -0xb, UR6 ;  /* 0xfffffff5040678a4 */ /* 0x000fc8000f8e0206 */
[----:B------:R-:W-:-:S04]  /*1d10*/  ULEA UR6, UR6, UR41, 0x3 ;  /* 0x0000002906067291 */ /* 0x000fc8000f8e183f */
[----:B------:R-:W-:-:S04]  /*1d20*/  UIADD3 UR6, UR6, 0x58, URZ ;  /* 0x0000005806067890 */ /* 0x000fc8000fffe03f */
[----:B------:R-:W-:-:S09]  /*1d30*/  UPRMT UR6, URZ, 0x654, UR6 ;  /* 0x000006543f067896 */ /* 0x000fd20008000006 */
[----:B------:R-:W-:Y:S01]  /*1d40*/  SYNCS.ARRIVE.TRANS64.RED.A1T0 RZ, [UR6], RZ ;  /* 0x000000ffffff79a7 */ /* 0x000fe20008100406 */
[----:B------:R-:W-:Y:S05]  /*1d50*/  @P0 BRA `(.L_x_30) ;  /* 0x0000000000040947 */ /* 0x000fea0003800000 */
[----:B------:R-:W-:Y:S01]  /*1d60*/  BPT.TRAP 0x1 ;  /* 0x000000040000795c */ /* 0x000fe20000300000 */
.L_x_30:
[----:B------:R-:W-:Y:S01]  /*1d70*/  SHF.L.U32 R0, R173, 0x1f, RZ ;  /* 0x0000001fad007819 */ /* 0x000fe200000006ff */
[----:B------:R-:W-:Y:S01]  /*1d80*/  UIADD3 UR39, UR44, UR39, URZ ;  /* 0x000000272c277290 */ /* 0x000fe2000fffe03f */
[----:B------:R-:W1:Y:S01]  /*1d90*/  LDC R15, c[0x0][0x288] ;  /* 0x0000a200ff0f7b82 */ /* 0x000e620000000800 */
[----:B------:R-:W-:Y:S01]  /*1da0*/  UISETP.GE.U32.AND UP1, UPT, UR44, 0xb, UPT ;  /* 0x0000000b2c00788c */ /* 0x000fe2000bf26070 */
[----:B------:R-:W-:Y:S01]  /*1db0*/  IMAD.SHL.U32 R8, R156, 0x2, RZ ;  /* 0x000000029c087824 */ /* 0x000fe200078e00ff */
[----:B------:R-:W-:Y:S02]  /*1dc0*/  UISETP.GT.U32.AND UP0, UPT, UR39, 0xa, UPT ;  /* 0x0000000a2700788c */ /* 0x000fe4000bf04070 */
[----:B------:R-:W-:Y:S02]  /*1dd0*/  UIMAD.WIDE.U32 UR4, UR39, -0x45d1745d, URZ ;  /* 0xba2e8ba3270478a5 */ /* 0x000fe4000f8e003f */
[----:B------:R-:W-:Y:S01]  /*1de0*/  UISETP.LT.U32.AND UP0, UPT, UR44, 0xb, UP0 ;  /* 0x0000000b2c00788c */ /* 0x000fe20008701070 */
[----:B------:R-:W2:Y:S01]  /*1df0*/  SYNCS.PHASECHK.TRANS64.TRYWAIT P0, [R157+UR42+0x10], R0 ;  /* 0x000010009d0075a7 */ /* 0x000ea2000800016a */
[----:B------:R-:W-:Y:S01]  /*1e00*/  USHF.R.U32.HI UR4, URZ, 0x3, UR5 ;  /* 0x000000033f047899 */ /* 0x000fe20008011605 */
[----:B------:R-:W-:Y:S01]  /*1e10*/  SHF.R.S32.HI R9, RZ, 0x1f, R8 ;  /* 0x0000001fff097819 */ /* 0x000fe20000011408 */
[----:B------:R-:W-:-:S02]  /*1e20*/  USEL UR6, URZ, 0x1, !UP0 ;  /* 0x000000013f067887 */ /* 0x000fc4000c000000 */
[----:B------:R-:W-:Y:S02]  /*1e30*/  UIMAD UR39, UR4, -0xb, UR39 ;  /* 0xfffffff5042778a4 */ /* 0x000fe4000f8e0227 */
[----:B------:R-:W-:-:S04]  /*1e40*/  ULOP3.LUT UR38, UR38, UR6, URZ, 0x3c, !UPT ;  /* 0x0000000626267292 */ /* 0x000fc8000f8e3c3f */
[----:B------:R-:W-:Y:S01]  /*1e50*/  @UP1 ULOP3.LUT UR38, UR38, 0x1, UR4, 0x78, !UPT ;  /* 0x0000000126261892 */ /* 0x000fe2000f8e7804 */
[----:B-12---:R-:W-:Y:S11]  /*1e60*/  @!P0 BRA `(.L_x_32) ;  /* 0x0000009800708947 */ /* 0x006ff60003800000 */
.L_x_321:
[----:B------:R-:W-:Y:S01]  /*1e70*/  IMAD.SHL.U32 R14, R19, 0x40, RZ ;  /* 0x00000040130e7824 */ /* 0x000fe200078e00ff */
[----:B------:R-:W-:Y:S01]  /*1e80*/  ULDC UR6, c[0x0][0x284] ;  /* 0x0000a10000067ab9 */ /* 0x000fe20000000800 */
[----:B0-----:R-:W-:Y:S01]  /*1e90*/  IMAD.SHL.U32 R12, R22, 0x100, RZ ;  /* 0x00000100160c7824 */ /* 0x001fe200078e00ff */
[----:B------:R-:W-:Y:S01]  /*1ea0*/  SHF.R.S32.HI R165, RZ, 0x1f, R2 ;  /* 0x0000001fffa57819 */ /* 0x000fe20000011402 */
[----:B------:R-:W-:Y:S01]  /*1eb0*/  ULDC.64 UR4, c[0x0][0x5d0] ;  /* 0x0001740000047ab9 */ /* 0x000fe20000000a00 */
[----:B------:R-:W-:Y:S01]  /*1ec0*/  ISETP.GE.AND P0, PT, R14, UR6, PT ;  /* 0x000000060e007c0c */ /* 0x000fe2000bf06270 */
[----:B------:R-:W-:Y:S01]  /*1ed0*/  IMAD.WIDE.U32 R4, R2, UR4, R8 ;  /* 0x0000000402047c25 */ /* 0x000fe2000f8e0008 */
[----:B------:R-:W-:Y:S02]  /*1ee0*/  SHF.R.S32.HI R13, RZ, 0x1f, R12 ;  /* 0x0000001fff0d7819 */ /* 0x000fe4000001140c */
[C---:B------:R-:W-:Y:S01]  /*1ef0*/  ISETP.GE.OR P0, PT, R12.reuse, R15, P0 ;  /* 0x0000000f0c00720c */ /* 0x040fe20000706670 */
[----:B------:R-:W-:Y:S01]  /*1f00*/  IMAD R3, R165, UR4, RZ ;  /* 0x00000004a5037c24 */ /* 0x000fe2000f8e02ff */
[----:B------:R-:W-:-:S03]  /*1f10*/  IADD3 R6, P1, R12, R4, RZ ;  /* 0x000000040c067210 */ /* 0x000fc60007f3e0ff */
[----:B------:R-:W-:-:S05]  /*1f20*/  IMAD R3, R2, UR5, R3 ;  /* 0x0000000502037c24 */ /* 0x000fca000f8e0203 */
[----:B------:R-:W-:-:S03]  /*1f30*/  IADD3.X R7, R13, R5, R3, P1, !PT ;  /* 0x000000050d077210 */ /* 0x000fc60000ffe403 */
[----:B------:R-:W-:Y:S05]  /*1f40*/  @P0 BRA `(.L_x_33) ;  /* 0x0000007c000c0947 */ /* 0x000fea0003800000 */
[----:B------:R-:W0:Y:S01]  /*1f50*/  LDC.64 R10, c[0x0][0x5c8] ;  /* 0x00017200ff0a7b82 */ /* 0x000e220000000a00 */
[----:B-----5:R-:W-:Y:S01]  /*1f60*/  FSETP.NEU.AND P0, PT, R152, RZ, PT ;  /* 0x000000ff9800720b */ /* 0x020fe20003f0d000 */
[----:B------:R-:W-:Y:S01]  /*1f70*/  IMAD R3, R156, -0x2, R15 ;  /* 0xfffffffe9c037824 */ /* 0x000fe200078e020f */
[----:B------:R-:W-:Y:S01]  /*1f80*/  BSSY B0, `(.L_x_33) ;  /* 0x00007bf000007945 */ /* 0x000fe20003800000 */
[----:B------:R-:W-:-:S04]  /*1f90*/  IMAD.WIDE R162, R19, 0x40, R154 ;  /* 0x0000004013a27825 */ /* 0x000fc800078e029a */
[----:B-1----:R-:W-:Y:S02]  /*1fa0*/  IMAD.IADD R0, R3, 0x1, -R12 ;  /* 0x0000000103007824 */ /* 0x002fe400078e0a0c */
[----:B------:R-:W-:-:S03]  /*1fb0*/  IMAD.IADD R3, R161, 0x1, -R14 ;  /* 0x00000001a1037824 */ /* 0x000fc600078e0a0e */
[----:B------:R-:W-:-:S04]  /*1fc0*/  ISETP.GT.AND P2, PT, R0, RZ, PT ;  /* 0x000000ff0000720c */ /* 0x000fc80003f44270 */
[----:B------:R-:W-:Y:S01]  /*1fd0*/  ISETP.GT.AND P1, PT, R3, RZ, P2 ;  /* 0x000000ff0300720c */ /* 0x000fe20001724270 */
[-C--:B0-----:R-:W-:Y:S02]  /*1fe0*/  IMAD R4, R163, R10.reuse, RZ ;  /* 0x0000000aa3047224 */ /* 0x081fe400078e02ff */
[----:B------:R-:W-:-:S04]  /*1ff0*/  IMAD.WIDE.U32 R6, R162, R10, R6 ;  /* 0x0000000aa2067225 */ /* 0x000fc800078e0006 */
[----:B------:R-:W-:-:S04]  /*2000*/  IMAD R5, R162, R11, R4 ;  /* 0x0000000ba2057224 */ /* 0x000fc800078e0204 */
[----:B------:R-:W-:Y:S01]  /*2010*/  IMAD.IADD R179, R7, 0x1, R5 ;  /* 0x0000000107b37824 */ /* 0x000fe200078e0205 */
[----:B------:R-:W-:Y:S06]  /*2020*/  @!P0 BRA `(.L_x_34) ;  /* 0x0000005400a08947 */ /* 0x000fec0003800000 */
[----:B------:R-:W0:Y:S01]  /*2030*/  LDC.64 R20, c[0x0][0x5b8] ;  /* 0x00016e00ff147b82 */ /* 0x000e220000000a00 */
[----:B------:R-:W-:-:S07]  /*2040*/  ULDC.64 UR4, c[0x0][0x5c0] ;  /* 0x0001700000047ab9 */ /* 0x000fce0000000a00 */
[----:B------:R-:W1:Y:S08]  /*2050*/  LDC.64 R166, c[0x0][0x5b0] ;  /* 0x00016c00ffa67b82 */ /* 0x000e700000000a00 */
[----:B------:R-:W2:Y:S01]  /*2060*/  LDC.64 R14, c[0x0][0x5a8] ;  /* 0x00016a00ff0e7b82 */ /* 0x000ea20000000a00 */
[-C--:B0-----:R-:W-:Y:S02]  /*2070*/  IMAD R7, R165, R20.reuse, RZ ;  /* 0x00000014a5077224 */ /* 0x081fe400078e02ff */
[----:B------:R-:W-:-:S04]  /*2080*/  IMAD.WIDE.U32 R4, R2, R20, R8 ;  /* 0x0000001402047225 */ /* 0x000fc800078e0008 */
[----:B------:R-:W-:Y:S01]  /*2090*/  IMAD R175, R2, R21, R7 ;  /* 0x0000001502af7224 */ /* 0x000fe200078e0207 */
[----:B------:R-:W-:Y:S01]  /*20a0*/  IADD3 R164, P0, R12, R4, RZ ;  /* 0x000000040ca47210 */ /* 0x000fe20007f1e0ff */
[----:B-1----:R-:W-:-:S03]  /*20b0*/  IMAD R4, R163, R166, RZ ;  /* 0x000000a6a3047224 */ /* 0x002fc600078e02ff */
[----:B------:R-:W-:Y:S01]  /*20c0*/  IADD3.X R165, R13, R5, R175, P0, !PT ;  /* 0x000000050da57210 */ /* 0x000fe200007fe4af */
[C---:B------:R-:W-:Y:S02]  /*20d0*/  IMAD R177, R162.reuse, R167, R4 ;  /* 0x000000a7a2b17224 */ /* 0x040fe400078e0204 */
[----:B------:R-:W-:-:S04]  /*20e0*/  IMAD.WIDE.U32 R4, R162, R166, R164 ;  /* 0x000000a6a2047225 */ /* 0x000fc800078e00a4 */
[----:B------:R-:W-:Y:S01]  /*20f0*/  IMAD.IADD R5, R5, 0x1, R177 ;  /* 0x0000000105057824 */ /* 0x000fe200078e02b1 */
[----:B--2---:R-:W-:-:S04]  /*2100*/  LEA R168, P0, R4, R14, 0x1 ;  /* 0x0000000e04a87211 */ /* 0x004fc800078008ff */
[----:B------:R-:W-:-:S05]  /*2110*/  LEA.HI.X R169, R4, R15, R5, 0x1, P0 ;  /* 0x0000000f04a97211 */ /* 0x000fca00000f0c05 */
[----:B------:R0:W2:Y:S01]  /*2120*/  @P1 LDG.E.LTC128B.U16 R19, desc[UR36][R168.64] ;  /* 0x00000024a8131981 */ /* 0x0000a2000c1e1520 */
[----:B------:R-:W-:Y:S01]  /*2130*/  IMAD.WIDE.U32 R4, R162, R166, R12 ;  /* 0x000000a6a2047225 */ /* 0x000fe200078e000c */
[----:B------:R-:W-:Y:S02]  /*2140*/  BSSY B1, `(.L_x_35) ;  /* 0x0000014000017945 */ /* 0x000fe40003800000 */
[----:B------:R-:W-:-:S04]  /*2150*/  IADD3 R170, P0, R8, R4, RZ ;  /* 0x0000000408aa7210 */ /* 0x000fc80007f1e0ff */
[----:B------:R-:W-:Y:S01]  /*2160*/  IADD3.X R171, R9, R177, R5, P0, !PT ;  /* 0x000000b109ab7210 */ /* 0x000fe200007fe405 */
[----:B0-----:R-:W-:Y:S01]  /*2170*/  IMAD.SHL.U32 R168, R166, 0x8, RZ ;  /* 0x00000008a6a87824 */ /* 0x001fe200078e00ff */
[----:B------:R-:W-:Y:S02]  /*2180*/  LEA R4, P0, R6, UR4, 0x1 ;  /* 0x0000000406047c11 */ /* 0x000fe4000f8008ff */
[----:B------:R-:W-:Y:S01]  /*2190*/  SHF.L.U64.HI R169, R166, 0x3, R167 ;  /* 0x00000003a6a97819 */ /* 0x000fe200000102a7 */
[----:B------:R-:W-:Y:S01]  /*21a0*/  IMAD.WIDE.U32 R170, R2, R20, R170 ;  /* 0x0000001402aa7225 */ /* 0x000fe200078e00aa */
[----:B------:R-:W-:Y:S02]  /*21b0*/  LEA.HI.X R5, R6, UR5, R179, 0x1, P0 ;  /* 0x0000000506057c11 */ /* 0x000fe400080f0cb3 */
[----:B------:R-:W-:Y:S02]  /*21c0*/  ISETP.GT.AND P0, PT, R0, 0x1, PT ;  /* 0x000000010000780c */ /* 0x000fe40003f04270 */
[----:B------:R-:W-:-:S02]  /*21d0*/  LEA R6, P4, R170, R14, 0x1 ;  /* 0x0000000eaa067211 */ /* 0x000fc400078808ff */
[----:B------:R-:W-:Y:S01]  /*21e0*/  ISETP.GT.AND P3, PT, R3, RZ, P0 ;  /* 0x000000ff0300720c */ /* 0x000fe20000764270 */
[----:B--2---:R-:W-:-:S05]  /*21f0*/  HADD2.F32 R7, -RZ, R19.H0_H0 ;  /* 0x20000013ff077230 */ /* 0x004fca0000004100 */
[----:B------:R-:W-:-:S04]  /*2200*/  FMUL R7, R7, R152 ;  /* 0x0000009807077220 */ /* 0x000fc80000400000 */
[----:B------:R-:W-:-:S05]  /*2210*/  FFMA R7, R24, R153, R7 ;  /* 0x0000009918077223 */ /* 0x000fca0000000007 */
[----:B------:R-:W-:Y:S01]  /*2220*/  F2FP.F16.F32.PACK_AB R21, RZ, R7 ;  /* 0x00000007ff15723e */ /* 0x000fe200000000ff */
[----:B------:R-:W-:-:S04]  /*2230*/  IMAD.IADD R7, R175, 0x1, R171 ;  /* 0x00000001af077824 */ /* 0x000fc800078e02ab */
[----:B------:R0:W-:Y:S01]  /*2240*/  @P1 STG.E.U16 desc[UR36][R4.64], R21 ;  /* 0x0000001504001986 */ /* 0x0001e2000c101524 */
[----:B------:R-:W-:Y:S01]  /*2250*/  LEA.HI.X R7, R170, R15, R7, 0x1, P4 ;  /* 0x0000000faa077211 */ /* 0x000fe200020f0c07 */
[----:B------:R-:W-:Y:S06]  /*2260*/  @!P3 BRA `(.L_x_36) ;  /* 0x000000000004b947 */ /* 0x000fec0003800000 */
[----:B------:R1:W5:Y:S02]  /*2270*/  LDG.E.LTC128B.U16 R19, desc[UR36][R6.64+0x2] ;  /* 0x0000022406137981 */ /* 0x000364000c1e1520 */
.L_x_36:
[----:B------:R-:W-:Y:S05]  /*2280*/  BSYNC B1 ;  /* 0x0000000000017941 */ /* 0x000fea0003800000 */
.L_x_35:
[----:B0----5:R-:W-:Y:S01]  /*2290*/  HADD2.F32 R21, -RZ, R19.H0_H0 ;  /* 0x20000013ff157230 */ /* 0x021fe20000004100 */
[----:B------:R-:W-:Y:S01]  /*22a0*/  ISETP.GT.AND P2, PT, R3, 0x8, P2 ;  /* 0x000000080300780c */ /* 0x000fe20001744270 */
[----:B------:R-:W-:-:S04]  /*22b0*/  IMAD.WIDE.U32 R168, R162, R166, R168 ;  /* 0x000000a6a2a87225 */ /* 0x000fc800078e00a8 */
[----:B------:R-:W-:Y:S01]  /*22c0*/  FMUL R22, R21, R152 ;  /* 0x0000009815167220 */ /* 0x000fe20000400000 */
[----:B------:R-:W-:Y:S01]  /*22d0*/  IMAD.IADD R177, R177, 0x1, R169 ;  /* 0x00000001b1b17824 */ /* 0x000fe200078e02a9 */
[----:B------:R-:W-:Y:S02]  /*22e0*/  IADD3 R21, P1, R164, R168, RZ ;  /* 0x000000a8a4157210 */ /* 0x000fe40007f3e0ff */
[----:B------:R-:W-:-:S03]  /*22f0*/  FFMA R22, R25, R153, R22 ;  /* 0x0000009919167223 */ /* 0x000fc60000000016 */
[----:B------:R-:W-:Y:S01]  /*2300*/  IMAD.X R164, R177, 0x1, R165, P1 ;  /* 0x00000001b1a47824 */ /* 0x000fe200008e06a5 */
[C---:B------:R-:W-:Y:S02]  /*2310*/  LEA R24, P1, R21.reuse, R14, 0x1 ;  /* 0x0000000e15187211 */ /* 0x040fe400078208ff */
[----:B------:R-:W-:Y:S02]  /*2320*/  F2FP.F16.F32.PACK_AB R22, RZ, R22 ;  /* 0x00000016ff16723e */ /* 0x000fe400000000ff */
[----:B------:R-:W-:Y:S02]  /*2330*/  LEA.HI.X R25, R21, R15, R164, 0x1, P1 ;  /* 0x0000000f15197211 */ /* 0x000fe400008f0ca4 */
[----:B------:R-:W-:Y:S02]  /*2340*/  PRMT R21, R22, 0x7610, R21 ;  /* 0x0000761016157816 */ /* 0x000fe40000000015 */
[----:B------:R-:W-:-:S03]  /*2350*/  PRMT R22, R19, 0x7610, R22 ;  /* 0x0000761013167816 */ /* 0x000fc60000000016 */
[----:B------:R0:W-:Y:S04]  /*2360*/  @P3 STG.E.U16 desc[UR36][R4.64+0x2], R21 ;  /* 0x0000021504003986 */ /* 0x0001e8000c101524 */
[----:B------:R-:W2:Y:S01]  /*2370*/  @P2 LDG.E.LTC128B.U16 R22, desc[UR36][R24.64] ;  /* 0x0000002418162981 */ /* 0x000ea2000c1e1520 */
[----:B------:R-:W-:Y:S01]  /*2380*/  IADD3 R8, P1, P3, R8, R168, R12 ;  /* 0x000000a808087210 */ /* 0x000fe20007b3e00c */
[----:B------:R-:W-:Y:S01]  /*2390*/  BSSY B1, `(.L_x_37) ;  /* 0x0000011000017945 */ /* 0x000fe20003800000 */
[C---:B------:R-:W-:Y:S02]  /*23a0*/  SHF.L.U64.HI R11, R10.reuse, 0x4, R11 ;  /* 0x000000040a0b7819 */ /* 0x040fe4000001020b */
[----:B------:R-:W-:Y:S02]  /*23b0*/  IADD3.X R9, R9, R177, R13, P1, P3 ;  /* 0x000000b109097210 */ /* 0x000fe40000fe640d */
[----:B------:R-:W-:-:S02]  /*23c0*/  LEA R10, P1, R10, R4, 0x4 ;  /* 0x000000040a0a7211 */ /* 0x000fc400078220ff */
[----:B------:R-:W-:Y:S01]  /*23d0*/  ISETP.GT.AND P0, PT, R3, 0x8, P0 ;  /* 0x000000080300780c */ /* 0x000fe20000704270 */
[----:B0-----:R-:W-:-:S04]  /*23e0*/  IMAD.WIDE.U32 R20, R2, R20, R8 ;  /* 0x0000001402147225 */ /* 0x001fc800078e0008 */
[----:B------:R-:W-:Y:S01]  /*23f0*/  IMAD.X R11, R11, 0x1, R5, P1 ;  /* 0x000000010b0b7824 */ /* 0x000fe200008e0605 */
[----:B------:R-:W-:Y:S01]  /*2400*/  LEA R8, P3, R20, R14, 0x1 ;  /* 0x0000000e14087211 */ /* 0x000fe200078608ff */
[----:B------:R-:W-:-:S05]  /*2410*/  IMAD.IADD R2, R175, 0x1, R21 ;  /* 0x00000001af027824 */ /* 0x000fca00078e0215 */
[----:B------:R-:W-:Y:S01]  /*2420*/  LEA.HI.X R9, R20, R15, R2, 0x1, P3 ;  /* 0x0000000f14097211 */ /* 0x000fe200018f0c02 */
[----:B--2---:R-:W-:-:S05]  /*2430*/  HADD2.F32 R19, -RZ, R22.H0_H0 ;  /* 0x20000016ff137230 */ /* 0x004fca0000004100 */
[----:B------:R-:W-:-:S04]  /*2440*/  FMUL R19, R19, R152 ;  /* 0x0000009813137220 */ /* 0x000fc80000400000 */
[----:B------:R-:W-:-:S05]  /*2450*/  FFMA R19, R26, R153, R19 ;  /* 0x000000991a137223 */ /* 0x000fca0000000013 */
[----:B------:R-:W-:-:S05]  /*2460*/  F2FP.F16.F32.PACK_AB R19, RZ, R19 ;  /* 0x00000013ff13723e */ /* 0x000fca00000000ff */
[----:B------:R0:W-:Y:S01]  /*2470*/  @P2 STG.E.U16 desc[UR36][R10.64], R19 ;  /* 0x000000130a002986 */ /* 0x0001e2000c101524 */
[----:B------:R-:W-:Y:S05]  /*2480*/  @!P0 BRA `(.L_x_38) ;  /* 0x0000000000048947 */ /* 0x000fea0003800000 */
[----:B------:R2:W5:Y:S02]  /*2490*/  LDG.E.LTC128B.U16 R22, desc[UR36][R8.64+0x2] ;  /* 0x0000022408167981 */ /* 0x000564000c1e1520 */
.L_x_38:
[----:B------:R-:W-:Y:S05]  /*24a0*/  BSYNC B1 ;  /* 0x0000000000017941 */ /* 0x000fea0003800000 */
.L_x_37:
[----:B-----5:R-:W-:Y:S01]  /*24b0*/  HADD2.F32 R13, -RZ, R22.H0_H0 ;  /* 0x20000016ff0d7230 */ /* 0x020fe20000004100 */
[----:B------:R-:W-:Y:S01]  /*24c0*/  ISETP.GT.AND P1, PT, R0, 0x8, PT ;  /* 0x000000080000780c */ /* 0x000fe20003f24270 */
[----:B------:R-:W-:Y:S03]  /*24d0*/  BSSY B1, `(.L_x_39) ;  /* 0x0000008000017945 */ /* 0x000fe60003800000 */
[----:B------:R-:W-:Y:S01]  /*24e0*/  FMUL R2, R13, R152 ;  /* 0x000000980d027220 */ /* 0x000fe20000400000 */
[----:B------:R-:W-:-:S03]  /*24f0*/  ISETP.GT.AND P2, PT, R3, RZ, P1 ;  /* 0x000000ff0300720c */ /* 0x000fc60000f44270 */
[----:B------:R-:W-:-:S05]  /*2500*/  FFMA R2, R27, R153, R2 ;  /* 0x000000991b027223 */ /* 0x000fca0000000002 */
[----:B------:R-:W-:-:S05]  /*2510*/  F2FP.F16.F32.PACK_AB R2, RZ, R2 ;  /* 0x00000002ff02723e */ /* 0x000fca00000000ff */
[----:B------:R3:W-:Y:S01]  /*2520*/  @P0 STG.E.U16 desc[UR36][R10.64+0x2], R2 ;  /* 0x000002020a000986 */ /* 0x0007e2000c101524 */
[----:B------:R-:W-:Y:S05]  /*2530*/  @!P2 BRA `(.L_x_40) ;  /* 0x000000000004a947 */ /* 0x000fea0003800000 */
[----:B------:R4:W5:Y:S02]  /*2540*/  LDG.E.LTC128B.U16 R22, desc[UR36][R6.64+0x10] ;  /* 0x0000102406167981 */ /* 0x000964000c1e1520 */
.L_x_40:
[----:B------:R-:W-:Y:S05]  /*2550*/  BSYNC B1 ;  /* 0x0000000000017941 */ /* 0x000fea0003800000 */
.L_x_39:
        /* <DEDUP_REMOVED lines=10> */
.L_x_42:
[----:B------:R-:W-:Y:S05]  /*2600*/  BSYNC B1 ;  /* 0x0000000000017941 */ /* 0x000fea0003800000 */
.L_x_41:
[----:B0----5:R-:W-:Y:S01]  /*2610*/  HADD2.F32 R13, -RZ, R22.H0_H0 ;  /* 0x20000016ff0d7230 */ /* 0x021fe20000004100 */
[----:B------:R-:W-:Y:S01]  /*2620*/  ISETP.GT.AND P1, PT, R3, 0x8, P1 ;  /* 0x000000080300780c */ /* 0x000fe20000f24270 */
[----:B------:R-:W-:Y:S03]  /*2630*/  BSSY B1, `(.L_x_43) ;  /* 0x0000007000017945 */ /* 0x000fe60003800000 */
[----:B---3--:R-:W-:-:S04]  /*2640*/  FMUL R2, R13, R152 ;  /* 0x000000980d027220 */ /* 0x008fc80000400000 */
[----:B------:R-:W-:-:S05]  /*2650*/  FFMA R2, R29, R153, R2 ;  /* 0x000000991d027223 */ /* 0x000fca0000000002 */
[----:B------:R-:W-:-:S05]  /*2660*/  F2FP.F16.F32.PACK_AB R2, RZ, R2 ;  /* 0x00000002ff02723e */ /* 0x000fca00000000ff */
[----:B------:R0:W-:Y:S01]  /*2670*/  @P3 STG.E.U16 desc[UR36][R4.64+0x12], R2 ;  /* 0x0000120204003986 */ /* 0x0001e2000c101524 */
[----:B------:R-:W-:Y:S05]  /*2680*/  @!P1 BRA `(.L_x_44) ;  /* 0x0000000000049947 */ /* 0x000fea0003800000 */
[----:B------:R3:W5:Y:S02]  /*2690*/  LDG.E.LTC128B.U16 R22, desc[UR36][R8.64+0x10] ;  /* 0x0000102408167981 */ /* 0x000764000c1e1520 */
.L_x_44:
[----:B------:R-:W-:Y:S05]  /*26a0*/  BSYNC B1 ;  /* 0x0000000000017941 */ /* 0x000fea0003800000 */
.L_x_43:
[----:B-----5:R-:W-:Y:S01]  /*26b0*/  HADD2.F32 R13, -RZ, R22.H0_H0 ;  /* 0x20000016ff0d7230 */ /* 0x020fe20000004100 */
[----:B------:R-:W-:Y:S01]  /*26c0*/  ISETP.GT.AND P0, PT, R3, 0x8, P0 ;  /* 0x000000080300780c */ /* 0x000fe20000704270 */
[----:B------:R-:W-:Y:S03]  /*26d0*/  BSSY B1, `(.L_x_45) ;  /* 0x0000007000017945 */ /* 0x000fe60003800000 */
[----:B------:R-:W-:-:S04]  /*26e0*/  FMUL R13, R13, R152 ;  /* 0x000000980d0d7220 */ /* 0x000fc80000400000 */
[----:B------:R-:W-:-:S05]  /*26f0*/  FFMA R13, R30, R153, R13 ;  /* 0x000000991e0d7223 */ /* 0x000fca000000000d */
[----:B------:R-:W-:-:S05]  /*2700*/  F2FP.F16.F32.PACK_AB R13, RZ, R13 ;  /* 0x0000000dff0d723e */ /* 0x000fca00000000ff */
[----:B------:R0:W-:Y:S01]  /*2710*/  @P1 STG.E.U16 desc[UR36][R10.64+0x10], R13 ;  /* 0x0000100d0a001986 */ /* 0x0001e2000c101524 */
[----:B------:R-:W-:Y:S05]  /*2720*/  @!P0 BRA `(.L_x_46) ;  /* 0x0000000000048947 */ /* 0x000fea0003800000 */
[----:B------:R0:W5:Y:S02]  /*2730*/  LDG.E.LTC128B.U16 R22, desc[UR36][R8.64+0x12] ;  /* 0x0000122408167981 */ /* 0x000164000c1e1520 */
.L_x_46:
[----:B------:R-:W-:Y:S05]  /*2740*/  BSYNC B1 ;  /* 0x0000000000017941 */ /* 0x000fea0003800000 */
.L_x_45:
[----:B0----5:R-:W-:Y:S01]  /*2750*/  HADD2.F32 R13, -RZ, R22.H0_H0 ;  /* 0x20000016ff0d7230 */ /* 0x021fe20000004100 */
        /* <DEDUP_REMOVED lines=9> */
.L_x_48:
[----:B------:R-:W-:Y:S05]  /*27f0*/  BSYNC B1 ;  /* 0x0000000000017941 */ /* 0x000fea0003800000 */
.L_x_47:
        /* <DEDUP_REMOVED lines=10> */
.L_x_50:
[----:B------:R-:W-:Y:S05]  /*28a0*/  BSYNC B1 ;  /* 0x0000000000017941 */ /* 0x000fea0003800000 */
.L_x_49:
[----:B0----5:R-:W-:Y:S01]  /*28b0*/  HADD2.F32 R13, -RZ, R22.H0_H0 ;  /* 0x20000016ff0d7230 */ /* 0x021fe20000004100 */
        /* <DEDUP_REMOVED lines=8> */
.L_x_52:
[----:B------:R-:W-:Y:S05]  /*2940*/  BSYNC B1 ;  /* 0x0000000000017941 */ /* 0x000fea0003800000 */
.L_x_51:
        /* <DEDUP_REMOVED lines=9> */
.L_x_54:
[----:B------:R-:W-:Y:S05]  /*29e0*/  BSYNC B1 ;  /* 0x0000000000017941 */ /* 0x000fea0003800000 */
.L_x_53:
        /* <DEDUP_REMOVED lines=10> */
.L_x_56:
[----:B------:R-:W-:Y:S05]  /*2a90*/  BSYNC B1 ;  /* 0x0000000000017941 */ /* 0x000fea0003800000 */
.L_x_55:
        /* <DEDUP_REMOVED lines=10> */
.L_x_58:
[----:B------:R-:W-:Y:S05]  /*2b40*/  BSYNC B1 ;  /* 0x0000000000017941 */ /* 0x000fea0003800000 */
.L_x_57:
        /* <DEDUP_REMOVED lines=9> */
.L_x_60:
[----:B------:R-:W-:Y:S05]  /*2be0*/  BSYNC B1 ;  /* 0x0000000000017941 */ /* 0x000fea0003800000 */
.L_x_59:
        /* <DEDUP_REMOVED lines=9> */
.L_x_62:
[----:B------:R-:W-:Y:S05]  /*2c80*/  BSYNC B1 ;  /* 0x0000000000017941 */ /* 0x000fea0003800000 */
.L_x_61:
        /* <DEDUP_REMOVED lines=10> */
.L_x_64:
[----:B------:R-:W-:Y:S05]  /*2d30*/  BSYNC B1 ;  /* 0x0000000000017941 */ /* 0x000fea0003800000 */
.L_x_63:
        /* <DEDUP_REMOVED lines=10> */
.L_x_66:
[----:B------:R-:W-:Y:S05]  /*2de0*/  BSYNC B1 ;  /* 0x0000000000017941 */ /* 0x000fea0003800000 */
.L_x_65:
        /* <DEDUP_REMOVED lines=9> */
.L_x_68:
[----:B------:R-:W-:Y:S05]  /*2e80*/  BSYNC B1 ;  /* 0x0000000000017941 */ /* 0x000fea0003800000 */
.L_x_67:
        /* <DEDUP_REMOVED lines=9> */
.L_x_70:
[----:B------:R-:W-:Y:S05]  /*2f20*/  BSYNC B1 ;  /* 0x0000000000017941 */ /* 0x000fea0003800000 */
.L_x_69:
        /* <DEDUP_REMOVED lines=10> */
.L_x_72:
[----:B------:R-:W-:Y:S05]  /*2fd0*/  BSYNC B1 ;  /* 0x0000000000017941 */ /* 0x000fea0003800000 */
.L_x_71:
        /* <DEDUP_REMOVED lines=10> */
.L_x_74:
[----:B------:R-:W-:Y:S05]  /*3080*/  BSYNC B1 ;  /* 0x0000000000017941 */ /* 0x000fea0003800000 */
.L_x_73:
        /* <DEDUP_REMOVED lines=9> */
.L_x_76:
[----:B------:R-:W-:Y:S05]  /*3120*/  BSYNC B1 ;  /* 0x0000000000017941 */ /* 0x000fea0003800000 */
.L_x_75:
        /* <DEDUP_REMOVED lines=9> */
.L_x_78:
[----:B------:R-:W-:Y:S05]  /*31c0*/  BSYNC B1 ;  /* 0x0000000000017941 */ /* 0x000fea0003800000 */
.L_x_77:
        /* <DEDUP_REMOVED lines=10> */
.L_x_80:
[----:B------:R-:W-:Y:S05]  /*3270*/  BSYNC B1 ;  /* 0x0000000000017941 */ /* 0x000fea0003800000 */
.L_x_79:
        /* <DEDUP_REMOVED lines=10> */
.L_x_82:
[----:B------:R-:W-:Y:S05]  /*3320*/  BSYNC B1 ;  /* 0x0000000000017941 */ /* 0x000fea0003800000 */
.L_x_81:
        /* <DEDUP_REMOVED lines=9> */
.L_x_84:
[----:B------:R-:W-:Y:S05]  /*33c0*/  BSYNC B1 ;  /* 0x0000000000017941 */ /* 0x000fea0003800000 */
.L_x_83:
        /* <DEDUP_REMOVED lines=9> */
.L_x_86:
[----:B------:R-:W-:Y:S05]  /*3460*/  BSYNC B1 ;  /* 0x0000000000017941 */ /* 0x000fea0003800000 */
.L_x_85:
        /* <DEDUP_REMOVED lines=10> */
.L_x_88:
[----:B------:R-:W-:Y:S05]  /*3510*/  BSYNC B1 ;  /* 0x0000000000017941 */ /* 0x000fea0003800000 */
.L_x_87:
        /* <DEDUP_REMOVED lines=10> */
.L_x_90:
[----:B------:R-:W-:Y:S05]  /*35c0*/  BSYNC B1 ;  /* 0x0000000000017941 */ /* 0x000fea0003800000 */
.L_x_89:
        /* <DEDUP_REMOVED lines=9> */
.L_x_92:
[----:B------:R-:W-:Y:S05]  /*3660*/  BSYNC B1 ;  /* 0x0000000000017941 */ /* 0x000fea0003800000 */
.L_x_91:
        /* <DEDUP_REMOVED lines=9> */
.L_x_94:
[----:B------:R-:W-:Y:S05]  /*3700*/  BSYNC B1 ;  /* 0x0000000000017941 */ /* 0x000fea0003800000 */
.L_x_93:
        /* <DEDUP_REMOVED lines=10> */
.L_x_96:
[----:B------:R-:W-:Y:S05]  /*37b0*/  BSYNC B1 ;  /* 0x0000000000017941 */ /* 0x000fea0003800000 */
.L_x_95:
        /* <DEDUP_REMOVED lines=10> */
.L_x_98:
[----:B------:R-:W-:Y:S05]  /*3860*/  BSYNC B1 ;  /* 0x0000000000017941 */ /* 0x000fea0003800000 */
.L_x_97:
        /* <DEDUP_REMOVED lines=9> */
.L_x_100:
[----:B------:R-:W-:Y:S05]  /*3900*/  BSYNC B1 ;  /* 0x0000000000017941 */ /* 0x000fea0003800000 */
.L_x_99:
        /* <DEDUP_REMOVED lines=9> */
.L_x_102:
[----:B------:R-:W-:Y:S05]  /*39a0*/  BSYNC B1 ;  /* 0x0000000000017941 */ /* 0x000fea0003800000 */
.L_x_101:
        /* <DEDUP_REMOVED lines=10> */
.L_x_104:
[----:B------:R-:W-:Y:S05]  /*3a50*/  BSYNC B1 ;  /* 0x0000000000017941 */ /* 0x000fea0003800000 */
.L_x_103:
        /* <DEDUP_REMOVED lines=10> */
.L_x_106:
[----:B------:R-:W-:Y:S05]  /*3b00*/  BSYNC B1 ;  /* 0x0000000000017941 */ /* 0x000fea0003800000 */
.L_x_105:
        /* <DEDUP_REMOVED lines=9> */
.L_x_108:
[----:B------:R-:W-:Y:S05]  /*3ba0*/  BSYNC B1 ;  /* 0x0000000000017941 */ /* 0x000fea0003800000 */
.L_x_107:
        /* <DEDUP_REMOVED lines=9> */
.L_x_110:
[----:B------:R-:W-:Y:S05]  /*3c40*/  BSYNC B1 ;  /* 0x0000000000017941 */ /* 0x000fea0003800000 */
.L_x_109:
        /* <DEDUP_REMOVED lines=10> */
.L_x_112:
[----:B------:R-:W-:Y:S05]  /*3cf0*/  BSYNC B1 ;  /* 0x0000000000017941 */ /* 0x000fea0003800000 */
.L_x_111:
        /* <DEDUP_REMOVED lines=10> */
.L_x_114:
[----:B------:R-:W-:Y:S05]  /*3da0*/  BSYNC B1 ;  /* 0x0000000000017941 */ /* 0x000fea0003800000 */
.L_x_113:
        /* <DEDUP_REMOVED lines=9> */
.L_x_116:
[----:B------:R-:W-:Y:S05]  /*3e40*/  BSYNC B1 ;  /* 0x0000000000017941 */ /* 0x000fea0003800000 */
.L_x_115:
        /* <DEDUP_REMOVED lines=9> */
.L_x_118:
[----:B------:R-:W-:Y:S05]  /*3ee0*/  BSYNC B1 ;  /* 0x0000000000017941 */ /* 0x000fea0003800000 */
.L_x_117:
        /* <DEDUP_REMOVED lines=10> */
.L_x_120:
[----:B------:R-:W-:Y:S05]  /*3f90*/  BSYNC B1 ;  /* 0x0000000000017941 */ /* 0x000fea0003800000 */
.L_x_119:
        /* <DEDUP_REMOVED lines=10> */
.L_x_122:
[----:B------:R-:W-:Y:S05]  /*4040*/  BSYNC B1 ;  /* 0x0000000000017941 */ /* 0x000fea0003800000 */
.L_x_121:
        /* <DEDUP_REMOVED lines=9> */
.L_x_124:
[----:B------:R-:W-:Y:S05]  /*40e0*/  BSYNC B1 ;  /* 0x0000000000017941 */ /* 0x000fea0003800000 */
.L_x_123:
        /* <DEDUP_REMOVED lines=9> */
.L_x_126:
[----:B------:R-:W-:Y:S05]  /*4180*/  BSYNC B1 ;  /* 0x0000000000017941 */ /* 0x000fea0003800000 */
.L_x_125:
        /* <DEDUP_REMOVED lines=10> */
.L_x_128:
[----:B------:R-:W-:Y:S05]  /*4230*/  BSYNC B1 ;  /* 0x0000000000017941 */ /* 0x000fea0003800000 */
.L_x_127:
        /* <DEDUP_REMOVED lines=10> */
.L_x_130:
[----:B------:R-:W-:Y:S05]  /*42e0*/  BSYNC B1 ;  /* 0x0000000000017941 */ /* 0x000fea0003800000 */
.L_x_129:
        /* <DEDUP_REMOVED lines=9> */
.L_x_132:
[----:B------:R-:W-:Y:S05]  /*4380*/  BSYNC B1 ;  /* 0x0000000000017941 */ /* 0x000fea0003800000 */
.L_x_131:
        /* <DEDUP_REMOVED lines=9> */
.L_x_134:
[----:B------:R-:W-:Y:S05]  /*4420*/  BSYNC B1 ;  /* 0x0000000000017941 */ /* 0x000fea0003800000 */
.L_x_133:
        /* <DEDUP_REMOVED lines=10> */
.L_x_136:
[----:B------:R-:W-:Y:S05]  /*44d0*/  BSYNC B1 ;  /* 0x0000000000017941 */ /* 0x000fea0003800000 */
.L_x_135:
        /* <DEDUP_REMOVED lines=10> */
.L_x_138:
[----:B------:R-:W-:Y:S05]  /*4580*/  BSYNC B1 ;  /* 0x0000000000017941 */ /* 0x000fea0003800000 */
.L_x_137:
        /* <DEDUP_REMOVED lines=9> */
.L_x_140:
[----:B------:R-:W-:Y:S05]  /*4620*/  BSYNC B1 ;  /* 0x0000000000017941 */ /* 0x000fea0003800000 */
.L_x_139:
        /* <DEDUP_REMOVED lines=9> */
.L_x_142:
[----:B------:R-:W-:Y:S05]  /*46c0*/  BSYNC B1 ;  /* 0x0000000000017941 */ /* 0x000fea0003800000 */
.L_x_141:
        /* <DEDUP_REMOVED lines=10> */
.L_x_144:
[----:B------:R-:W-:Y:S05]  /*4770*/  BSYNC B1 ;  /* 0x0000000000017941 */ /* 0x000fea0003800000 */
.L_x_143:
        /* <DEDUP_REMOVED lines=10> */
.L_x_146:
[----:B------:R-:W-:Y:S05]  /*4820*/  BSYNC B1 ;  /* 0x0000000000017941 */ /* 0x000fea0003800000 */
.L_x_145:
        /* <DEDUP_REMOVED lines=9> */
.L_x_148:
[----:B------:R-:W-:Y:S05]  /*48c0*/  BSYNC B1 ;  /* 0x0000000000017941 */ /* 0x000fea0003800000 */
.L_x_147:
        /* <DEDUP_REMOVED lines=9> */
.L_x_150:
[----:B------:R-:W-:Y:S05]  /*4960*/  BSYNC B1 ;  /* 0x0000000000017941 */ /* 0x000fea0003800000 */
.L_x_149:
        /* <DEDUP_REMOVED lines=10> */
.L_x_152:
[----:B------:R-:W-:Y:S05]  /*4a10*/  BSYNC B1 ;  /* 0x0000000000017941 */ /* 0x000fea0003800000 */
.L_x_151:
        /* <DEDUP_REMOVED lines=10> */
.L_x_154:
[----:B------:R-:W-:Y:S05]  /*4ac0*/  BSYNC B1 ;  /* 0x0000000000017941 */ /* 0x000fea0003800000 */
.L_x_153:
        /* <DEDUP_REMOVED lines=9> */
.L_x_156:
[----:B------:R-:W-:Y:S05]  /*4b60*/  BSYNC B1 ;  /* 0x0000000000017941 */ /* 0x000fea0003800000 */
.L_x_155:
        /* <DEDUP_REMOVED lines=9> */
.L_x_158:
[----:B------:R-:W-:Y:S05]  /*4c00*/  BSYNC B1 ;  /* 0x0000000000017941 */ /* 0x000fea0003800000 */
.L_x_157:
        /* <DEDUP_REMOVED lines=10> */
.L_x_160:
[----:B------:R-:W-:Y:S05]  /*4cb0*/  BSYNC B1 ;  /* 0x0000000000017941 */ /* 0x000fea0003800000 */
.L_x_159:
        /* <DEDUP_REMOVED lines=10> */
.L_x_162:
[----:B------:R-:W-:Y:S05]  /*4d60*/  BSYNC B1 ;  /* 0x0000000000017941 */ /* 0x000fea0003800000 */
.L_x_161:
        /* <DEDUP_REMOVED lines=9> */
.L_x_164:
[----:B------:R-:W-:Y:S05]  /*4e00*/  BSYNC B1 ;  /* 0x0000000000017941 */ /* 0x000fea0003800000 */
.L_x_163:
        /* <DEDUP_REMOVED lines=9> */
.L_x_166:
[----:B------:R-:W-:Y:S05]  /*4ea0*/  BSYNC B1 ;  /* 0x0000000000017941 */ /* 0x000fea0003800000 */
.L_x_165:
        /* <DEDUP_REMOVED lines=10> */
.L_x_168:
[----:B------:R-:W-:Y:S05]  /*4f50*/  BSYNC B1 ;  /* 0x0000000000017941 */ /* 0x000fea0003800000 */
.L_x_167:
        /* <DEDUP_REMOVED lines=10> */
.L_x_170:
[----:B------:R-:W-:Y:S05]  /*5000*/  BSYNC B1 ;  /* 0x0000000000017941 */ /* 0x000fea0003800000 */
.L_x_169:
        /* <DEDUP_REMOVED lines=9> */
.L_x_172:
[----:B------:R-:W-:Y:S05]  /*50a0*/  BSYNC B1 ;  /* 0x0000000000017941 */ /* 0x000fea0003800000 */
.L_x_171:
        /* <DEDUP_REMOVED lines=9> */
.L_x_174:
[----:B------:R-:W-:Y:S05]  /*5140*/  BSYNC B1 ;  /* 0x0000000000017941 */ /* 0x000fea0003800000 */
.L_x_173:
        /* <DEDUP_REMOVED lines=10> */
.L_x_176:
[----:B------:R-:W-:Y:S05]  /*51f0*/  BSYNC B1 ;  /* 0x0000000000017941 */ /* 0x000fea0003800000 */
.L_x_175:
        /* <DEDUP_REMOVED lines=10> */
.L_x_178:
[----:B------:R-:W-:Y:S05]  /*52a0*/  BSYNC B1 ;  /* 0x0000000000017941 */ /* 0x000fea0003800000 */
.L_x_177:
        /* <DEDUP_REMOVED lines=9> */
.L_x_180:
[----:B------:R-:W-:Y:S05]  /*5340*/  BSYNC B1 ;  /* 0x0000000000017941 */ /* 0x000fea0003800000 */
.L_x_179:
        /* <DEDUP_REMOVED lines=9> */
.L_x_182:
[----:B------:R-:W-:Y:S05]  /*53e0*/  BSYNC B1 ;  /* 0x0000000000017941 */ /* 0x000fea0003800000 */
.L_x_181:
        /* <DEDUP_REMOVED lines=10> */
.L_x_184:
[----:B------:R-:W-:Y:S05]  /*5490*/  BSYNC B1 ;  /* 0x0000000000017941 */ /* 0x000fea0003800000 */
.L_x_183:
        /* <DEDUP_REMOVED lines=10> */
.L_x_186:
[----:B------:R-:W-:Y:S05]  /*5540*/  BSYNC B1 ;  /* 0x0000000000017941 */ /* 0x000fea0003800000 */
.L_x_185:
        /* <DEDUP_REMOVED lines=9> */
.L_x_188:
[----:B------:R-:W-:Y:S05]  /*55e0*/  BSYNC B1 ;  /* 0x0000000000017941 */ /* 0x000fea0003800000 */
.L_x_187:
        /* <DEDUP_REMOVED lines=9> */
.L_x_190:
[----:B------:R-:W-:Y:S05]  /*5680*/  BSYNC B1 ;  /* 0x0000000000017941 */ /* 0x000fea0003800000 */
.L_x_189:
        /* <DEDUP_REMOVED lines=10> */
.L_x_192:
[----:B------:R-:W-:Y:S05]  /*5730*/  BSYNC B1 ;  /* 0x0000000000017941 */ /* 0x000fea0003800000 */
.L_x_191:
        /* <DEDUP_REMOVED lines=10> */
.L_x_194:
[----:B------:R-:W-:Y:S05]  /*57e0*/  BSYNC B1 ;  /* 0x0000000000017941 */ /* 0x000fea0003800000 */
.L_x_193:
        /* <DEDUP_REMOVED lines=9> */
.L_x_196:
[----:B------:R-:W-:Y:S05]  /*5880*/  BSYNC B1 ;  /* 0x0000000000017941 */ /* 0x000fea0003800000 */
.L_x_195:
        /* <DEDUP_REMOVED lines=9> */
.L_x_198:
[----:B------:R-:W-:Y:S05]  /*5920*/  BSYNC B1 ;  /* 0x0000000000017941 */ /* 0x000fea0003800000 */
.L_x_197:
        /* <DEDUP_REMOVED lines=10> */
.L_x_200:
[----:B------:R-:W-:Y:S05]  /*59d0*/  BSYNC B1 ;  /* 0x0000000000017941 */ /* 0x000fea0003800000 */
.L_x_199:
        /* <DEDUP_REMOVED lines=10> */
.L_x_202:
[----:B------:R-:W-:Y:S05]  /*5a80*/  BSYNC B1 ;  /* 0x0000000000017941 */ /* 0x000fea0003800000 */
.L_x_201:
        /* <DEDUP_REMOVED lines=9> */
.L_x_204:
[----:B------:R-:W-:Y:S05]  /*5b20*/  BSYNC B1 ;  /* 0x0000000000017941 */ /* 0x000fea0003800000 */
.L_x_203:
        /* <DEDUP_REMOVED lines=9> */
.L_x_206:
[----:B------:R-:W-:Y:S05]  /*5bc0*/  BSYNC B1 ;  /* 0x0000000000017941 */ /* 0x000fea0003800000 */
.L_x_205:
        /* <DEDUP_REMOVED lines=10> */
.L_x_208:
[----:B------:R-:W-:Y:S05]  /*5c70*/  BSYNC B1 ;  /* 0x0000000000017941 */ /* 0x000fea0003800000 */
.L_x_207:
        /* <DEDUP_REMOVED lines=10> */
.L_x_210:
[----:B------:R-:W-:Y:S05]  /*5d20*/  BSYNC B1 ;  /* 0x0000000000017941 */ /* 0x000fea0003800000 */
.L_x_209:
        /* <DEDUP_REMOVED lines=9> */
.L_x_212:
[----:B------:R-:W-:Y:S05]  /*5dc0*/  BSYNC B1 ;  /* 0x0000000000017941 */ /* 0x000fea0003800000 */
.L_x_211:
        /* <DEDUP_REMOVED lines=9> */
.L_x_214:
[----:B------:R-:W-:Y:S05]  /*5e60*/  BSYNC B1 ;  /* 0x0000000000017941 */ /* 0x000fea0003800000 */
.L_x_213:
        /* <DEDUP_REMOVED lines=10> */
.L_x_216:
[----:B------:R-:W-:Y:S05]  /*5f10*/  BSYNC B1 ;  /* 0x0000000000017941 */ /* 0x000fea0003800000 */
.L_x_215:
        /* <DEDUP_REMOVED lines=10> */
.L_x_218:
[----:B------:R-:W-:Y:S05]  /*5fc0*/  BSYNC B1 ;  /* 0x0000000000017941 */ /* 0x000fea0003800000 */
.L_x_217:
        /* <DEDUP_REMOVED lines=9> */
.L_x_220:
[----:B------:R-:W-:Y:S05]  /*6060*/  BSYNC B1 ;  /* 0x0000000000017941 */ /* 0x000fea0003800000 */
.L_x_219:
        /* <DEDUP_REMOVED lines=9> */
.L_x_222:
[----:B------:R-:W-:Y:S05]  /*6100*/  BSYNC B1 ;  /* 0x0000000000017941 */ /* 0x000fea0003800000 */
.L_x_221:
        /* <DEDUP_REMOVED lines=10> */
.L_x_224:
[----:B------:R-:W-:Y:S05]  /*61b0*/  BSYNC B1 ;  /* 0x0000000000017941 */ /* 0x000fea0003800000 */
.L_x_223:
        /* <DEDUP_REMOVED lines=10> */
.L_x_226:
[----:B------:R-:W-:Y:S05]  /*6260*/  BSYNC B1 ;  /* 0x0000000000017941 */ /* 0x000fea0003800000 */
.L_x_225:
        /* <DEDUP_REMOVED lines=9> */
.L_x_228:
[----:B------:R-:W-:Y:S05]  /*6300*/  BSYNC B1 ;  /* 0x0000000000017941 */ /* 0x000fea0003800000 */
.L_x_227:
        /* <DEDUP_REMOVED lines=9> */
.L_x_230:
[----:B------:R-:W-:Y:S05]  /*63a0*/  BSYNC B1 ;  /* 0x0000000000017941 */ /* 0x000fea0003800000 */
.L_x_229:
        /* <DEDUP_REMOVED lines=10> */
.L_x_232:
[----:B------:R-:W-:Y:S05]  /*6450*/  BSYNC B1 ;  /* 0x0000000000017941 */ /* 0x000fea0003800000 */
.L_x_231:
        /* <DEDUP_REMOVED lines=10> */
.L_x_234:
[----:B------:R-:W-:Y:S05]  /*6500*/  BSYNC B1 ;  /* 0x0000000000017941 */ /* 0x000fea0003800000 */
.L_x_233:
        /* <DEDUP_REMOVED lines=9> */
.L_x_236:
[----:B------:R-:W-:Y:S05]  /*65a0*/  BSYNC B1 ;  /* 0x0000000000017941 */ /* 0x000fea0003800000 */
.L_x_235:
        /* <DEDUP_REMOVED lines=9> */
.L_x_238:
[----:B------:R-:W-:Y:S05]  /*6640*/  BSYNC B1 ;  /* 0x0000000000017941 */ /* 0x000fea0003800000 */
.L_x_237:
        /* <DEDUP_REMOVED lines=10> */
.L_x_240:
[----:B------:R-:W-:Y:S05]  /*66f0*/  BSYNC B1 ;  /* 0x0000000000017941 */ /* 0x000fea0003800000 */
.L_x_239:
        /* <DEDUP_REMOVED lines=10> */
.L_x_242:
[----:B------:R-:W-:Y:S05]  /*67a0*/  BSYNC B1 ;  /* 0x0000000000017941 */ /* 0x000fea0003800000 */
.L_x_241:
        /* <DEDUP_REMOVED lines=9> */
.L_x_244:
[----:B------:R-:W-:Y:S05]  /*6840*/  BSYNC B1 ;  /* 0x0000000000017941 */ /* 0x000fea0003800000 */
.L_x_243:
        /* <DEDUP_REMOVED lines=9> */
.L_x_246:
[----:B------:R-:W-:Y:S05]  /*68e0*/  BSYNC B1 ;  /* 0x0000000000017941 */ /* 0x000fea0003800000 */
.L_x_245:
        /* <DEDUP_REMOVED lines=10> */
.L_x_248:
[----:B------:R-:W-:Y:S05]  /*6990*/  BSYNC B1 ;  /* 0x0000000000017941 */ /* 0x000fea0003800000 */
.L_x_247:
        /* <DEDUP_REMOVED lines=10> */
.L_x_250:
[----:B------:R-:W-:Y:S05]  /*6a40*/  BSYNC B1 ;  /* 0x0000000000017941 */ /* 0x000fea0003800000 */
.L_x_249:
        /* <DEDUP_REMOVED lines=9> */
.L_x_252:
[----:B------:R-:W-:Y:S05]  /*6ae0*/  BSYNC B1 ;  /* 0x0000000000017941 */ /* 0x000fea0003800000 */
.L_x_251:
        /* <DEDUP_REMOVED lines=9> */
.L_x_254:
[----:B------:R-:W-:Y:S05]  /*6b80*/  BSYNC B1 ;  /* 0x0000000000017941 */ /* 0x000fea0003800000 */
.L_x_253:
        /* <DEDUP_REMOVED lines=10> */
.L_x_256:
[----:B------:R-:W-:Y:S05]  /*6c30*/  BSYNC B1 ;  /* 0x0000000000017941 */ /* 0x000fea0003800000 */
.L_x_255:
        /* <DEDUP_REMOVED lines=10> */
.L_x_258:
[----:B------:R-:W-:Y:S05]  /*6ce0*/  BSYNC B1 ;  /* 0x0000000000017941 */ /* 0x000fea0003800000 */
.L_x_257:
        /* <DEDUP_REMOVED lines=9> */
.L_x_260:
[----:B------:R-:W-:Y:S05]  /*6d80*/  BSYNC B1 ;  /* 0x0000000000017941 */ /* 0x000fea0003800000 */
.L_x_259:
        /* <DEDUP_REMOVED lines=9> */
.L_x_262:
[----:B------:R-:W-:Y:S05]  /*6e20*/  BSYNC B1 ;  /* 0x0000000000017941 */ /* 0x000fea0003800000 */
.L_x_261:
        /* <DEDUP_REMOVED lines=10> */
.L_x_264:
[----:B------:R-:W-:Y:S05]  /*6ed0*/  BSYNC B1 ;  /* 0x0000000000017941 */ /* 0x000fea0003800000 */
.L_x_263:
        /* <DEDUP_REMOVED lines=10> */
.L_x_266:
[----:B------:R-:W-:Y:S05]  /*6f80*/  BSYNC B1 ;  /* 0x0000000000017941 */ /* 0x000fea0003800000 */
.L_x_265:
        /* <DEDUP_REMOVED lines=9> */
.L_x_268:
[----:B------:R-:W-:Y:S05]  /*7020*/  BSYNC B1 ;  /* 0x0000000000017941 */ /* 0x000fea0003800000 */
.L_x_267:
        /* <DEDUP_REMOVED lines=9> */
.L_x_270:
[----:B------:R-:W-:Y:S05]  /*70c0*/  BSYNC B1 ;  /* 0x0000000000017941 */ /* 0x000fea0003800000 */
.L_x_269:
        /* <DEDUP_REMOVED lines=10> */
.L_x_272:
[----:B------:R-:W-:Y:S05]  /*7170*/  BSYNC B1 ;  /* 0x0000000000017941 */ /* 0x000fea0003800000 */
.L_x_271:
        /* <DEDUP_REMOVED lines=10> */
.L_x_274:
[----:B------:R-:W-:Y:S05]  /*7220*/  BSYNC B1 ;  /* 0x0000000000017941 */ /* 0x000fea0003800000 */
.L_x_273:
        /* <DEDUP_REMOVED lines=9> */
.L_x_276:
[----:B------:R-:W-:Y:S05]  /*72c0*/  BSYNC B1 ;  /* 0x0000000000017941 */ /* 0x000fea0003800000 */
.L_x_275:
        /* <DEDUP_REMOVED lines=9> */
.L_x_278:
[----:B------:R-:W-:Y:S05]  /*7360*/  BSYNC B1 ;  /* 0x0000000000017941 */ /* 0x000fea0003800000 */
.L_x_277:
        /* <DEDUP_REMOVED lines=10> */
.L_x_280:
[----:B------:R-:W-:Y:S05]  /*7410*/  BSYNC B1 ;  /* 0x0000000000017941 */ /* 0x000fea0003800000 */
.L_x_279:
        /* <DEDUP_REMOVED lines=10> */
.L_x_282:
[----:B------:R-:W-:Y:S05]  /*74c0*/  BSYNC B1 ;  /* 0x0000000000017941 */ /* 0x000fea0003800000 */
.L_x_281:
[----:B01--45:R-:W-:Y:S01]  /*74d0*/  HADD2.F32 R7, -RZ, R22.H0_H0 ;  /* 0x20000016ff077230 */ /* 0x033fe20000004100 */
        /* <DEDUP_REMOVED lines=8> */
.L_x_284:
[----:B------:R-:W-:Y:S05]  /*7560*/  BSYNC B1 ;  /* 0x0000000000017941 */ /* 0x000fea0003800000 */
.L_x_283:
[----:B0----5:R-:W-:Y:S01]  /*7570*/  HADD2.F32 R5, -RZ, R22.H0_H0 ;  /* 0x20000016ff057230 */ /* 0x021fe20000004100 */
[----:B------:R-:W-:Y:S01]  /*7580*/  ISETP.GT.AND P0, PT, R3, 0x8, P0 ;  /* 0x000000080300780c */ /* 0x000fe20000704270 */
[----:B------:R-:W-:Y:S01]  /*7590*/  @P1 IMAD.MOV.U32 R4, RZ, RZ, R10 ;  /* 0x000000ffff041224 */ /* 0x000fe200078e000a */
[----:B------:R-:W-:Y:S02]  /*75a0*/  BSSY B1, `(.L_x_285) ;  /* 0x0000009000017945 */ /* 0x000fe40003800000 */
[----:B------:R-:W-:-:S04]  /*75b0*/  FMUL R5, R5, R152 ;  /* 0x0000009805057220 */ /* 0x000fc80000400000 */
[----:B------:R-:W-:-:S05]  /*75c0*/  FFMA R5, R150, R153, R5 ;  /* 0x0000009996057223 */ /* 0x000fca0000000005 */
[----:B------:R-:W-:-:S04]  /*75d0*/  F2FP.F16.F32.PACK_AB R5, RZ, R5 ;  /* 0x00000005ff05723e */ /* 0x000fc800000000ff */
[----:B------:R-:W-:Y:S01]  /*75e0*/  PRMT R2, R5, 0x7610, R2 ;  /* 0x0000761005027816 */ /* 0x000fe20000000002 */
[----:B------:R-:W-:-:S05]  /*75f0*/  @P1 IMAD.MOV.U32 R5, RZ, RZ, R11 ;  /* 0x000000ffff051224 */ /* 0x000fca00078e000b */
[----:B------:R0:W-:Y:S01]  /*7600*/  @P1 STG.E.U16 desc[UR36][R4.64+0x1f0], R2 ;  /* 0x0001f00204001986 */ /* 0x0001e2000c101524 */
[----:B------:R-:W-:Y:S05]  /*7610*/  @!P0 BRA `(.L_x_286) ;  /* 0x0000000000048947 */ /* 0x000fea0003800000 */
[----:B------:R4:W5:Y:S02]  /*7620*/  LDG.E.LTC128B.U16 R22, desc[UR36][R8.64+0x1f2] ;  /* 0x0001f22408167981 */ /* 0x000964000c1e1520 */
.L_x_286:
[----:B------:R-:W-:Y:S05]  /*7630*/  BSYNC B1 ;  /* 0x0000000000017941 */ /* 0x000fea0003800000 */
.L_x_285:
[----:B------:R-:W-:Y:S05]  /*7640*/  @!P0 BRA `(.L_x_287) ;  /* 0x0000002400488947 */ /* 0x000fea0003800000 */
[----:B-----5:R-:W-:-:S05]  /*7650*/  HADD2.F32 R3, -RZ, R22.H0_H0 ;  /* 0x20000016ff037230 */ /* 0x020fca0000004100 */
[----:B------:R-:W-:-:S04]  /*7660*/  FMUL R0, R3, R152 ;  /* 0x0000009803007220 */ /* 0x000fc80000400000 */
[----:B------:R-:W-:-:S05]  /*7670*/  FFMA R0, R151, R153, R0 ;  /* 0x0000009997007223 */ /* 0x000fca0000000000 */
[----:B------:R-:W-:-:S05]  /*7680*/  F2FP.F16.F32.PACK_AB R0, RZ, R0 ;  /* 0x00000000ff00723e */ /* 0x000fca00000000ff */
[----:B------:R0:W-:Y:S01]  /*7690*/  STG.E.U16 desc[UR36][R10.64+0x1f2], R0 ;  /* 0x0001f2000a007986 */ /* 0x0001e2000c101524 */
[----:B------:R-:W-:Y:S05]  /*76a0*/  BRA `(.L_x_287) ;  /* 0x0000002400307947 */ /* 0x000fea0003800000 */
.L_x_34:
[----:B------:R-:W-:Y:S01]  /*76b0*/  ISETP.GT.AND P0, PT, R0, 0x1, PT ;  /* 0x000000010000780c */ /* 0x000fe20003f04270 */
[----:B------:R-:W-:Y:S01]  /*76c0*/  ULDC.64 UR4, c[0x0][0x5c0] ;  /* 0x0001700000047ab9 */ /* 0x000fe20000000a00 */
[-C--:B------:R-:W-:Y:S01]  /*76d0*/  FMUL R24, R24, R153.reuse ;  /* 0x0000009918187220 */ /* 0x080fe20000400000 */
[-C--:B------:R-:W-:Y:S01]  /*76e0*/  FMUL R25, R25, R153.reuse ;  /* 0x0000009919197220 */ /* 0x080fe20000400000 */
[----:B------:R-:W-:Y:S01]  /*76f0*/  ISETP.GT.AND P3, PT, R3, RZ, P0 ;  /* 0x000000ff0300720c */ /* 0x000fe20000764270 */
[-C--:B------:R-:W-:Y:S01]  /*7700*/  FMUL R26, R26, R153.reuse ;  /* 0x000000991a1a7220 */ /* 0x080fe20000400000 */
[----:B------:R-:W-:Y:S01]  /*7710*/  LEA R4, P4, R6, UR4, 0x1 ;  /* 0x0000000406047c11 */ /* 0x000fe2000f8808ff */
[-C--:B------:R-:W-:Y:S01]  /*7720*/  FMUL R27, R27, R153.reuse ;  /* 0x000000991b1b7220 */ /* 0x080fe20000400000 */
[----:B------:R-:W-:Y:S01]  /*7730*/  F2FP.F16.F32.PACK_AB R24, RZ, R24 ;  /* 0x00000018ff18723e */ /* 0x000fe200000000ff */
[-C--:B------:R-:W-:Y:S01]  /*7740*/  FMUL R28, R28, R153.reuse ;  /* 0x000000991c1c7220 */ /* 0x080fe20000400000 */
[----:B------:R-:W-:Y:S01]  /*7750*/  LEA.HI.X R5, R6, UR5, R179, 0x1, P4 ;  /* 0x0000000506057c11 */ /* 0x000fe2000a0f0cb3 */
[----:B------:R-:W-:Y:S01]  /*7760*/  FMUL R29, R29, R153 ;  /* 0x000000991d1d7220 */ /* 0x000fe20000400000 */
[----:B------:R-:W-:Y:S01]  /*7770*/  F2FP.F16.F32.PACK_AB R25, RZ, R25 ;  /* 0x00000019ff19723e */ /* 0x000fe200000000ff */
[-C--:B------:R-:W-:Y:S01]  /*7780*/  FMUL R30, R30, R153.reuse ;  /* 0x000000991e1e7220 */ /* 0x080fe20000400000 */
[----:B------:R-:W-:Y:S01]  /*7790*/  SHF.L.U64.HI R11, R10, 0x4, R11 ;  /* 0x000000040a0b7819 */ /* 0x000fe2000001020b */
[----:B------:R-:W-:Y:S01]  /*77a0*/  @P1 STG.E.U16 desc[UR36][R4.64], R24 ;  /* 0x0000001804001986 */ /* 0x000fe2000c101524 */
[----:B------:R-:W-:Y:S01]  /*77b0*/  ISETP.GT.AND P1, PT, R0, 0x8, PT ;  /* 0x000000080000780c */ /* 0x000fe20003f24270 */
[-C--:B------:R-:W-:Y:S01]  /*77c0*/  FMUL R31, R31, R153.reuse ;  /* 0x000000991f1f7220 */ /* 0x080fe20000400000 */
[C---:B------:R-:W-:Y:S01]  /*77d0*/  ISETP.GT.AND P4, PT, R3.reuse, 0x8, P0 ;  /* 0x000000080300780c */ /* 0x040fe20000784270 */
[----:B------:R-:W-:Y:S01]  /*77e0*/  @P3 STG.E.U16 desc[UR36][R4.64+0x2], R25 ;  /* 0x0000021904003986 */ /* 0x000fe2000c101524 */
[----:B------:R-:W-:Y:S01]  /*77f0*/  LEA R6, P3, R10, R4, 0x4 ;  /* 0x000000040a067211 */ /* 0x000fe200078620ff */
[-C--:B------:R-:W-:Y:S01]  /*7800*/  FMUL R32, R32, R153.reuse ;  /* 0x0000009920207220 */ /* 0x080fe20000400000 */
[----:B------:R-:W-:Y:S01]  /*7810*/  ISETP.GT.AND P2, PT, R3, 0x8, P2 ;  /* 0x000000080300780c */ /* 0x000fe20001744270 */
[-C--:B------:R-:W-:Y:S01]  /*7820*/  FMUL R33, R33, R153.reuse ;  /* 0x0000009921217220 */ /* 0x080fe20000400000 */
[----:B------:R-:W-:Y:S01]  /*7830*/  ISETP.GT.AND P0, PT, R0, 0x9, PT ;  /* 0x000000090000780c */ /* 0x000fe20003f04270 */
[----:B------:R-:W-:Y:S01]  /*7840*/  IMAD.X R7, R11, 0x1, R5, P3 ;  /* 0x000000010b077824 */ /* 0x000fe200018e0605 */
[C---:B------:R-:W-:Y:S01]  /*7850*/  ISETP.GT.AND P5, PT, R3.reuse, RZ, P1 ;  /* 0x000000ff0300720c */ /* 0x040fe20000fa4270 */
[-C--:B------:R-:W-:Y:S01]  /*7860*/  FMUL R34, R34, R153.reuse ;  /* 0x0000009922227220 */ /* 0x080fe20000400000 */
[----:B------:R-:W-:Y:S01]  /*7870*/  ISETP.GT.AND P3, PT, R3, RZ, P0 ;  /* 0x000000ff0300720c */ /* 0x000fe20000764270 */
[-C--:B------:R-:W-:Y:S01]  /*7880*/  FMUL R35, R35, R153.reuse ;  /* 0x0000009923237220 */ /* 0x080fe20000400000 */
[----:B------:R-:W-:Y:S01]  /*7890*/  F2FP.F16.F32.PACK_AB R26, RZ, R26 ;  /* 0x0000001aff1a723e */ /* 0x000fe200000000ff */
[----:B------:R-:W-:Y:S01]  /*78a0*/  FMUL R36, R36, R153 ;  /* 0x0000009924247220 */ /* 0x000fe20000400000 */
[----:B------:R-:W-:Y:S01]  /*78b0*/  F2FP.F16.F32.PACK_AB R27, RZ, R27 ;  /* 0x0000001bff1b723e */ /* 0x000fe200000000ff */
[----:B------:R-:W-:Y:S01]  /*78c0*/  FMUL R37, R37, R153 ;  /* 0x0000009925257220 */ /* 0x000fe20000400000 */
[----:B------:R-:W-:Y:S01]  /*78d0*/  F2FP.F16.F32.PACK_AB R28, RZ, R28 ;  /* 0x0000001cff1c723e */ /* 0x000fe200000000ff */
[----:B------:R-:W-:Y:S01]  /*78e0*/  @P2 STG.E.U16 desc[UR36][R6.64], R26 ;  /* 0x0000001a06002986 */ /* 0x000fe2000c101524 */
[----:B------:R-:W-:Y:S01]  /*78f0*/  F2FP.F16.F32.PACK_AB R29, RZ, R29 ;  /* 0x0000001dff1d723e */ /* 0x000fe200000000ff */
[-C--:B------:R-:W-:Y:S01]  /*7900*/  FMUL R38, R38, R153.reuse ;  /* 0x0000009926267220 */ /* 0x080fe20000400000 */
[----:B------:R-:W-:Y:S01]  /*7910*/  ISETP.GT.AND P2, PT, R3, 0x8, P1 ;  /* 0x000000080300780c */ /* 0x000fe20000f44270 */
[----:B------:R-:W-:Y:S01]  /*7920*/  @P4 STG.E.U16 desc[UR36][R6.64+0x2], R27 ;  /* 0x0000021b06004986 */ /* 0x000fe2000c101524 */
[----:B------:R-:W-:Y:S01]  /*7930*/  ISETP.GT.AND P1, PT, R0, 0x10, PT ;  /* 0x000000100000780c */ /* 0x000fe20003f24270 */
[-C--:B------:R-:W-:Y:S01]  /*7940*/  FMUL R39, R39, R153.reuse ;  /* 0x0000009927277220 */ /* 0x080fe20000400000 */
[----:B------:R-:W-:Y:S01]  /*7950*/  F2FP.F16.F32.PACK_AB R30, RZ, R30 ;  /* 0x0000001eff1e723e */ /* 0x000fe200000000ff */
[----:B------:R-:W-:Y:S01]  /*7960*/  @P5 STG.E.U16 desc[UR36][R4.64+0x10], R28 ;  /* 0x0000101c04005986 */ /* 0x000fe2000c101524 */
[C---:B------:R-:W-:Y:S01]  /*7970*/  ISETP.GT.AND P4, PT, R3.reuse, RZ, P1 ;  /* 0x000000ff0300720c */ /* 0x040fe20000f84270 */
[----:B------:R-:W-:Y:S01]  /*7980*/  FMUL R40, R40, R153 ;  /* 0x0000009928287220 */ /* 0x000fe20000400000 */
[----:B------:R-:W-:Y:S01]  /*7990*/  F2FP.F16.F32.PACK_AB R31, RZ, R31 ;  /* 0x0000001fff1f723e */ /* 0x000fe200000000ff */
[----:B------:R-:W-:Y:S01]  /*79a0*/  @P3 STG.E.U16 desc[UR36][R4.64+0x12], R29 ;  /* 0x0000121d04003986 */ /* 0x000fe2000c101524 */
[----:B------:R-:W-:Y:S01]  /*79b0*/  ISETP.GT.AND P3, PT, R3, 0x8, P0 ;  /* 0x000000080300780c */ /* 0x000fe20000764270 */
[-C--:B------:R-:W-:Y:S01]  /*79c0*/  FMUL R41, R41, R153.reuse ;  /* 0x0000009929297220 */ /* 0x080fe20000400000 */
[----:B------:R-:W-:Y:S01]  /*79d0*/  ISETP.GT.AND P0, PT, R0, 0x11, PT ;  /* 0x000000110000780c */ /* 0x000fe20003f04270 */
[----:B------:R-:W-:Y:S01]  /*79e0*/  @P2 STG.E.U16 desc[UR36][R6.64+0x10], R30 ;  /* 0x0000101e06002986 */ /* 0x000fe2000c101524 */
[----:B------:R-:W-:Y:S01]  /*79f0*/  F2FP.F16.F32.PACK_AB R32, RZ, R32 ;  /* 0x00000020ff20723e */ /* 0x000fe200000000ff */
[-C--:B------:R-:W-:Y:S01]  /*7a00*/  FMUL R42, R42, R153.reuse ;  /* 0x000000992a2a7220 */ /* 0x080fe20000400000 */
[----:B------:R-:W-:Y:S01]  /*7a10*/  ISETP.GT.AND P5, PT, R3, RZ, P0 ;  /* 0x000000ff0300720c */ /* 0x000fe200007a4270 */
[-C--:B------:R-:W-:Y:S01]  /*7a20*/  FMUL R43, R43, R153.reuse ;  /* 0x000000992b2b7220 */ /* 0x080fe20000400000 */
[----:B------:R-:W-:Y:S01]  /*7a30*/  ISETP.GT.AND P2, PT, R3, 0x8, P1 ;  /* 0x000000080300780c */ /* 0x000fe20000f44270 */
[-C--:B------:R-:W-:Y:S01]  /*7a40*/  FMUL R44, R44, R153.reuse ;  /* 0x000000992c2c7220 */ /* 0x080fe20000400000 */
[----:B------:R-:W-:Y:S01]  /*7a50*/  ISETP.GT.AND P1, PT, R0, 0x18, PT ;  /* 0x000000180000780c */ /* 0x000fe20003f24270 */
[----:B------:R-:W-:Y:S01]  /*7a60*/  FMUL R45, R45, R153 ;  /* 0x000000992d2d7220 */ /* 0x000fe20000400000 */
[----:B------:R-:W-:Y:S01]  /*7a70*/  F2FP.F16.F32.PACK_AB R33, RZ, R33 ;  /* 0x00000021ff21723e */ /* 0x000fe200000000ff */
[----:B------:R-:W-:Y:S01]  /*7a80*/  @P3 STG.E.U16 desc[UR36][R6.64+0x12], R31 ;  /* 0x0000121f06003986 */ /* 0x000fe2000c101524 */
[C---:B------:R-:W-:Y:S01]  /*7a90*/  ISETP.GT.AND P3, PT, R3.reuse, 0x8, P0 ;  /* 0x000000080300780c */ /* 0x040fe20000764270 */
[-C--:B------:R-:W-:Y:S01]  /*7aa0*/  FMUL R46, R46, R153.reuse ;  /* 0x000000992e2e7220 */ /* 0x080fe20000400000 */
[----:B------:R-:W-:Y:S01]  /*7ab0*/  ISETP.GT.AND P0, PT, R0, 0x19, PT ;  /* 0x000000190000780c */ /* 0x000fe20003f04270 */
[----:B------:R-:W-:Y:S01]  /*7ac0*/  @P4 STG.E.U16 desc[UR36][R4.64+0x20], R32 ;  /* 0x0000202004004986 */ /* 0x000fe2000c101524 */
[----:B------:R-:W-:Y:S01]  /*7ad0*/  ISETP.GT.AND P4, PT, R3, RZ, P1 ;  /* 0x000000ff0300720c */ /* 0x000fe20000f84270 */
[-C--:B------:R-:W-:Y:S01]  /*7ae0*/  FMUL R47, R47, R153.reuse ;  /* 0x000000992f2f7220 */ /* 0x080fe20000400000 */
[----:B------:R-:W-:Y:S01]  /*7af0*/  F2FP.F16.F32.PACK_AB R34, RZ, R34 ;  /* 0x00000022ff22723e */ /* 0x000fe200000000ff */
[----:B------:R-:W-:Y:S01]  /*7b00*/  @P5 STG.E.U16 desc[UR36][R4.64+0x22], R33 ;  /* 0x0000222104005986 */ /* 0x000fe2000c101524 */
[----:B------:R-:W-:Y:S01]  /*7b10*/  ISETP.GT.AND P5, PT, R3, RZ, P0 ;  /* 0x000000ff0300720c */ /* 0x000fe200007a4270 */
[----:B------:R-:W-:Y:S01]  /*7b20*/  FMUL R48, R48, R153 ;  /* 0x0000009930307220 */ /* 0x000fe20000400000 */
[----:B------:R-:W-:Y:S01]  /*7b30*/  F2FP.F16.F32.PACK_AB R35, RZ, R35 ;  /* 0x00000023ff23723e */ /* 0x000fe200000000ff */
[----:B------:R-:W-:Y:S01]  /*7b40*/  @P2 STG.E.U16 desc[UR36][R6.64+0x20], R34 ;  /* 0x0000202206002986 */ /* 0x000fe2000c101524 */
[----:B------:R-:W-:Y:S01]  /*7b50*/  F2FP.F16.F32.PACK_AB R36, RZ, R36 ;  /* 0x00000024ff24723e */ /* 0x000fe200000000ff */
[-C--:B------:R-:W-:Y:S01]  /*7b60*/  FMUL R49, R49, R153.reuse ;  /* 0x0000009931317220 */ /* 0x080fe20000400000 */
[C---:B------:R-:W-:Y:S01]  /*7b70*/  ISETP.GT.AND P2, PT, R3.reuse, 0x8, P1 ;  /* 0x000000080300780c */ /* 0x040fe20000f44270 */
[----:B------:R-:W-:Y:S01]  /*7b80*/  @P3 STG.E.U16 desc[UR36][R6.64+0x22], R35 ;  /* 0x0000222306003986 */ /* 0x000fe2000c101524 */
[----:B------:R-:W-:Y:S01]  /*7b90*/  ISETP.GT.AND P1, PT, R0, 0x20, PT ;  /* 0x000000200000780c */ /* 0x000fe20003f24270 */
[----:B------:R-:W-:Y:S01]  /*7ba0*/  FMUL R50, R50, R153 ;  /* 0x0000009932327220 */ /* 0x000fe20000400000 */
[----:B------:R-:W-:Y:S01]  /*7bb0*/  F2FP.F16.F32.PACK_AB R37, RZ, R37 ;  /* 0x00000025ff25723e */ /* 0x000fe200000000ff */
[----:B------:R-:W-:Y:S01]  /*7bc0*/  @P4 STG.E.U16 desc[UR36][R4.64+0x30], R36 ;  /* 0x0000302404004986 */ /* 0x000fe2000c101524 */
[----:B------:R-:W-:Y:S01]  /*7bd0*/  ISETP.GT.AND P3, PT, R3, 0x8, P0 ;  /* 0x000000080300780c */ /* 0x000fe20000764270 */
[-C--:B------:R-:W-:Y:S01]  /*7be0*/  FMUL R51, R51, R153.reuse ;  /* 0x0000009933337220 */ /* 0x080fe20000400000 */
[----:B------:R-:W-:Y:S01]  /*7bf0*/  ISETP.GT.AND P0, PT, R0, 0x21, PT ;  /* 0x000000210000780c */ /* 0x000fe20003f04270 */
[----:B------:R-:W-:Y:S01]  /*7c00*/  @P5 STG.E.U16 desc[UR36][R4.64+0x32], R37 ;  /* 0x0000322504005986 */ /* 0x000fe2000c101524 */
[----:B------:R-:W-:Y:S01]  /*7c10*/  ISETP.GT.AND P4, PT, R3, RZ, P1 ;  /* 0x000000ff0300720c */ /* 0x000fe20000f84270 */
[-C--:B------:R-:W-:Y:S01]  /*7c20*/  FMUL R52, R52, R153.reuse ;  /* 0x0000009934347220 */ /* 0x080fe20000400000 */
[----:B------:R-:W-:Y:S01]  /*7c30*/  F2FP.F16.F32.PACK_AB R38, RZ, R38 ;  /* 0x00000026ff26723e */ /* 0x000fe200000000ff */
[-C--:B------:R-:W-:Y:S01]  /*7c40*/  FMUL R53, R53, R153.reuse ;  /* 0x0000009935357220 */ /* 0x080fe20000400000 */
        /* <DEDUP_REMOVED lines=325> */
[----:B------:R-:W-:Y:S01]  /*90a0*/  FMUL R151, R151, R153 ;  /* 0x0000009997977220 */ /* 0x000fe20000400000 */
[----:B------:R-:W-:Y:S01]  /*90b0*/  ISETP.GT.AND P2, PT, R3, 0x8, P1 ;  /* 0x000000080300780c */ /* 0x000fe20000f44270 */
[----:B------:R-:W-:Y:S01]  /*90c0*/  @P3 STG.E.U16 desc[UR36][R6.64+0x132], R103 ;  /* 0x0001326706003986 */ /* 0x000fe2000c101524 */
[----:B------:R-:W-:-:S02]  /*90d0*/  ISETP.GT.AND P1, PT, R0, 0xa8, PT ;  /* 0x000000a80000780c */ /* 0x000fc40003f24270 */
[----:B------:R-:W-:Y:S01]  /*90e0*/  F2FP.F16.F32.PACK_AB R105, RZ, R105 ;  /* 0x00000069ff69723e */ /* 0x000fe200000000ff */
[----:B------:R-:W-:Y:S01]  /*90f0*/  @P4 STG.E.U16 desc[UR36][R4.64+0x140], R104 ;  /* 0x0001406804004986 */ /* 0x000fe2000c101524 */
[C---:B------:R-:W-:Y:S02]  /*9100*/  ISETP.GT.AND P3, PT, R3.reuse, 0x8, P0 ;  /* 0x000000080300780c */ /* 0x040fe40000764270 */
[----:B------:R-:W-:Y:S01]  /*9110*/  ISETP.GT.AND P0, PT, R0, 0xa9, PT ;  /* 0x000000a90000780c */ /* 0x000fe20003f04270 */
[----:B------:R-:W-:Y:S01]  /*9120*/  @P5 STG.E.U16 desc[UR36][R4.64+0x142], R105 ;  /* 0x0001426904005986 */ /* 0x000fe2000c101524 */
[C---:B------:R-:W-:Y:S02]  /*9130*/  ISETP.GT.AND P4, PT, R3.reuse, RZ, P1 ;  /* 0x000000ff0300720c */ /* 0x040fe40000f84270 */
[----:B------:R-:W-:Y:S02]  /*9140*/  F2FP.F16.F32.PACK_AB R106, RZ, R106 ;  /* 0x0000006aff6a723e */ /* 0x000fe400000000ff */
[----:B------:R-:W-:-:S02]  /*9150*/  ISETP.GT.AND P5, PT, R3, RZ, P0 ;  /* 0x000000ff0300720c */ /* 0x000fc400007a4270 */
[----:B------:R-:W-:Y:S01]  /*9160*/  F2FP.F16.F32.PACK_AB R107, RZ, R107 ;  /* 0x0000006bff6b723e */ /* 0x000fe200000000ff */
[----:B------:R-:W-:Y:S01]  /*9170*/  @P2 STG.E.U16 desc[UR36][R6.64+0x140], R106 ;  /* 0x0001406a06002986 */ /* 0x000fe2000c101524 */
[----:B------:R-:W-:Y:S02]  /*9180*/  F2FP.F16.F32.PACK_AB R108, RZ, R108 ;  /* 0x0000006cff6c723e */ /* 0x000fe400000000ff */
[C---:B------:R-:W-:Y:S01]  /*9190*/  ISETP.GT.AND P2, PT, R3.reuse, 0x8, P1 ;  /* 0x000000080300780c */ /* 0x040fe20000f44270 */
[----:B------:R-:W-:Y:S01]  /*91a0*/  @P3 STG.E.U16 desc[UR36][R6.64+0x142], R107 ;  /* 0x0001426b06003986 */ /* 0x000fe2000c101524 */
[----:B------:R-:W-:Y:S02]  /*91b0*/  ISETP.GT.AND P1, PT, R0, 0xb0, PT ;  /* 0x000000b00000780c */ /* 0x000fe40003f24270 */
[----:B------:R-:W-:Y:S01]  /*91c0*/  F2FP.F16.F32.PACK_AB R109, RZ, R109 ;  /* 0x0000006dff6d723e */ /* 0x000fe200000000ff */
[----:B------:R-:W-:Y:S01]  /*91d0*/  @P4 STG.E.U16 desc[UR36][R4.64+0x150], R108 ;  /* 0x0001506c04004986 */ /* 0x000fe2000c101524 */
[----:B------:R-:W-:-:S02]  /*91e0*/  ISETP.GT.AND P3, PT, R3, 0x8, P0 ;  /* 0x000000080300780c */ /* 0x000fc40000764270 */
[----:B------:R-:W-:Y:S01]  /*91f0*/  ISETP.GT.AND P0, PT, R0, 0xb1, PT ;  /* 0x000000b10000780c */ /* 0x000fe20003f04270 */
[----:B------:R-:W-:Y:S01]  /*9200*/  @P5 STG.E.U16 desc[UR36][R4.64+0x152], R109 ;  /* 0x0001526d04005986 */ /* 0x000fe2000c101524 */
[C---:B------:R-:W-:Y:S02]  /*9210*/  ISETP.GT.AND P4, PT, R3.reuse, RZ, P1 ;  /* 0x000000ff0300720c */ /* 0x040fe40000f84270 */
[----:B------:R-:W-:Y:S02]  /*9220*/  F2FP.F16.F32.PACK_AB R110, RZ, R110 ;  /* 0x0000006eff6e723e */ /* 0x000fe400000000ff */
[----:B------:R-:W-:Y:S02]  /*9230*/  ISETP.GT.AND P5, PT, R3, RZ, P0 ;  /* 0x000000ff0300720c */ /* 0x000fe400007a4270 */
[----:B------:R-:W-:Y:S01]  /*9240*/  F2FP.F16.F32.PACK_AB R111, RZ, R111 ;  /* 0x0000006fff6f723e */ /* 0x000fe200000000ff */
[----:B------:R-:W-:Y:S01]  /*9250*/  @P2 STG.E.U16 desc[UR36][R6.64+0x150], R110 ;  /* 0x0001506e06002986 */ /* 0x000fe2000c101524 */
[----:B------:R-:W-:-:S02]  /*9260*/  F2FP.F16.F32.PACK_AB R112, RZ, R112 ;  /* 0x00000070ff70723e */ /* 0x000fc400000000ff */
[C---:B------:R-:W-:Y:S01]  /*9270*/  ISETP.GT.AND P2, PT, R3.reuse, 0x8, P1 ;  /* 0x000000080300780c */ /* 0x040fe20000f44270 */
[----:B------:R-:W-:Y:S01]  /*9280*/  @P3 STG.E.U16 desc[UR36][R6.64+0x152], R111 ;  /* 0x0001526f06003986 */ /* 0x000fe2000c101524 */
[C---:B------:R-:W-:Y:S02]  /*9290*/  ISETP.GT.AND P1, PT, R0.reuse, 0xb8, PT ;  /* 0x000000b80000780c */ /* 0x040fe40003f24270 */
[----:B------:R-:W-:Y:S01]  /*92a0*/  F2FP.F16.F32.PACK_AB R113, RZ, R113 ;  /* 0x00000071ff71723e */ /* 0x000fe200000000ff */
[----:B------:R-:W-:Y:S01]  /*92b0*/  @P4 STG.E.U16 desc[UR36][R4.64+0x160], R112 ;  /* 0x0001607004004986 */ /* 0x000fe2000c101524 */
[C---:B------:R-:W-:Y:S02]  /*92c0*/  ISETP.GT.AND P3, PT, R3.reuse, 0x8, P0 ;  /* 0x000000080300780c */ /* 0x040fe40000764270 */
[----:B------:R-:W-:Y:S01]  /*92d0*/  ISETP.GT.AND P0, PT, R0, 0xb9, PT ;  /* 0x000000b90000780c */ /* 0x000fe20003f04270 */
[----:B------:R-:W-:Y:S01]  /*92e0*/  @P5 STG.E.U16 desc[UR36][R4.64+0x162], R113 ;  /* 0x0001627104005986 */ /* 0x000fe2000c101524 */
[----:B------:R-:W-:-:S02]  /*92f0*/  ISETP.GT.AND P4, PT, R3, RZ, P1 ;  /* 0x000000ff0300720c */ /* 0x000fc40000f84270 */
[----:B------:R-:W-:Y:S02]  /*9300*/  F2FP.F16.F32.PACK_AB R114, RZ, R114 ;  /* 0x00000072ff72723e */ /* 0x000fe400000000ff */
[C---:B------:R-:W-:Y:S02]  /*9310*/  ISETP.GT.AND P5, PT, R3.reuse, RZ, P0 ;  /* 0x000000ff0300720c */ /* 0x040fe400007a4270 */
[----:B------:R-:W-:Y:S01]  /*9320*/  F2FP.F16.F32.PACK_AB R115, RZ, R115 ;  /* 0x00000073ff73723e */ /* 0x000fe200000000ff */
[----:B------:R-:W-:Y:S01]  /*9330*/  @P2 STG.E.U16 desc[UR36][R6.64+0x160], R114 ;  /* 0x0001607206002986 */ /* 0x000fe2000c101524 */
[----:B------:R-:W-:Y:S02]  /*9340*/  F2FP.F16.F32.PACK_AB R116, RZ, R116 ;  /* 0x00000074ff74723e */ /* 0x000fe400000000ff */
        /* <DEDUP_REMOVED lines=65> */
[----:B------:R-:W-:Y:S02]  /*9760*/  ISETP.GT.AND P5, PT, R3, RZ, P0 ;  /* 0x000000ff0300720c */ /* 0x000fe400007a4270 */
[----:B------:R-:W-:Y:S02]  /*9770*/  F2FP.F16.F32.PACK_AB R134, RZ, R134 ;  /* 0x00000086ff86723e */ /* 0x000fe400000000ff */
[----:B------:R-:W-:Y:S02]  /*9780*/  F2FP.F16.F32.PACK_AB R135, RZ, R135 ;  /* 0x00000087ff87723e */ /* 0x000fe400000000ff */
[----:B------:R-:W-:Y:S01]  /*9790*/  F2FP.F16.F32.PACK_AB R136, RZ, R136 ;  /* 0x00000088ff88723e */ /* 0x000fe200000000ff */
[----:B------:R-:W-:Y:S01]  /*97a0*/  @P2 STG.E.U16 desc[UR36][R6.64+0x1b0], R134 ;  /* 0x0001b08606002986 */ /* 0x000fe2000c101524 */
[----:B------:R-:W-:-:S02]  /*97b0*/  F2FP.F16.F32.PACK_AB R137, RZ, R137 ;  /* 0x00000089ff89723e */ /* 0x000fc400000000ff */
[C---:B------:R-:W-:Y:S01]  /*97c0*/  ISETP.GT.AND P1, PT, R3.reuse, 0x8, P1 ;  /* 0x000000080300780c */ /* 0x040fe20000f24270 */
[----:B------:R-:W-:Y:S01]  /*97d0*/  @P3 STG.E.U16 desc[UR36][R6.64+0x1b2], R135 ;  /* 0x0001b28706003986 */ /* 0x000fe2000c101524 */
[C---:B------:R-:W-:Y:S02]  /*97e0*/  ISETP.GT.AND P2, PT, R3.reuse, 0x8, P0 ;  /* 0x000000080300780c */ /* 0x040fe40000744270 */
[C---:B------:R-:W-:Y:S01]  /*97f0*/  ISETP.GT.AND P0, PT, R0.reuse, 0xe9, PT ;  /* 0x000000e90000780c */ /* 0x040fe20003f04270 */
[----:B------:R-:W-:Y:S01]  /*9800*/  @P4 STG.E.U16 desc[UR36][R4.64+0x1c0], R136 ;  /* 0x0001c08804004986 */ /* 0x000fe2000c101524 */
[----:B------:R-:W-:Y:S02]  /*9810*/  ISETP.GT.AND P4, PT, R0, 0xe8, PT ;  /* 0x000000e80000780c */ /* 0x000fe40003f84270 */
[----:B------:R-:W-:Y:S01]  /*9820*/  F2FP.F16.F32.PACK_AB R138, RZ, R138 ;  /* 0x0000008aff8a723e */ /* 0x000fe200000000ff */
[----:B------:R-:W-:Y:S01]  /*9830*/  @P5 STG.E.U16 desc[UR36][R4.64+0x1c2], R137 ;  /* 0x0001c28904005986 */ /* 0x000fe2000c101524 */
[----:B------:R-:W-:-:S02]  /*9840*/  ISETP.GT.AND P5, PT, R3, RZ, P4 ;  /* 0x000000ff0300720c */ /* 0x000fc400027a4270 */
[----:B------:R-:W-:Y:S01]  /*9850*/  F2FP.F16.F32.PACK_AB R139, RZ, R139 ;  /* 0x0000008bff8b723e */ /* 0x000fe200000000ff */
[----:B------:R-:W-:Y:S01]  /*9860*/  @P1 STG.E.U16 desc[UR36][R6.64+0x1c0], R138 ;  /* 0x0001c08a06001986 */ /* 0x000fe2000c101524 */
[----:B------:R-:W-:Y:S02]  /*9870*/  F2FP.F16.F32.PACK_AB R140, RZ, R140 ;  /* 0x0000008cff8c723e */ /* 0x000fe400000000ff */
[C---:B------:R-:W-:Y:S01]  /*9880*/  ISETP.GT.AND P3, PT, R3.reuse, RZ, P0 ;  /* 0x000000ff0300720c */ /* 0x040fe20000764270 */
[----:B------:R-:W-:Y:S01]  /*9890*/  @P2 STG.E.U16 desc[UR36][R6.64+0x1c2], R139 ;  /* 0x0001c28b06002986 */ /* 0x000fe2000c101524 */
[C---:B------:R-:W-:Y:S02]  /*98a0*/  ISETP.GT.AND P4, PT, R3.reuse, 0x8, P4 ;  /* 0x000000080300780c */ /* 0x040fe40002784270 */
[----:B------:R-:W-:Y:S02]  /*98b0*/  F2FP.F16.F32.PACK_AB R141, RZ, R141 ;  /* 0x0000008dff8d723e */ /* 0x000fe400000000ff */
[----:B------:R-:W-:Y:S01]  /*98c0*/  F2FP.F16.F32.PACK_AB R142, RZ, R142 ;  /* 0x0000008eff8e723e */ /* 0x000fe200000000ff */
[----:B------:R-:W-:Y:S01]  /*98d0*/  @P5 STG.E.U16 desc[UR36][R4.64+0x1d0], R140 ;  /* 0x0001d08c04005986 */ /* 0x000fe2000c101524 */
[----:B------:R-:W-:-:S02]  /*98e0*/  ISETP.GT.AND P5, PT, R3, 0x8, P0 ;  /* 0x000000080300780c */ /* 0x000fc400007a4270 */
[----:B------:R-:W-:Y:S02]  /*98f0*/  F2FP.F16.F32.PACK_AB R143, RZ, R143 ;  /* 0x0000008fff8f723e */ /* 0x000fe400000000ff */
[C---:B------:R-:W-:Y:S01]  /*9900*/  ISETP.GT.AND P0, PT, R0.reuse, 0xf1, PT ;  /* 0x000000f10000780c */ /* 0x040fe20003f04270 */
[----:B------:R-:W-:Y:S01]  /*9910*/  @P3 STG.E.U16 desc[UR36][R4.64+0x1d2], R141 ;  /* 0x0001d28d04003986 */ /* 0x000fe2000c101524 */
[----:B------:R-:W-:Y:S02]  /*9920*/  ISETP.GT.AND P3, PT, R0, 0xf0, PT ;  /* 0x000000f00000780c */ /* 0x000fe40003f64270 */
[----:B------:R-:W-:Y:S01]  /*9930*/  F2FP.F16.F32.PACK_AB R144, RZ, R144 ;  /* 0x00000090ff90723e */ /* 0x000fe200000000ff */
[----:B------:R-:W-:Y:S01]  /*9940*/  @P4 STG.E.U16 desc[UR36][R6.64+0x1d0], R142 ;  /* 0x0001d08e06004986 */ /* 0x000fe2000c101524 */
[C---:B------:R-:W-:Y:S02]  /*9950*/  ISETP.GT.AND P4, PT, R3.reuse, RZ, P3 ;  /* 0x000000ff0300720c */ /* 0x040fe40001f84270 */
[C---:B------:R-:W-:Y:S01]  /*9960*/  ISETP.GT.AND P3, PT, R3.reuse, 0x8, P3 ;  /* 0x000000080300780c */ /* 0x040fe20001f64270 */
[----:B------:R-:W-:Y:S01]  /*9970*/  @P5 STG.E.U16 desc[UR36][R6.64+0x1d2], R143 ;  /* 0x0001d28f06005986 */ /* 0x000fe2000c101524 */
[----:B------:R-:W-:-:S02]  /*9980*/  ISETP.GT.AND P5, PT, R3, RZ, P0 ;  /* 0x000000ff0300720c */ /* 0x000fc400007a4270 */
[----:B------:R-:W-:Y:S02]  /*9990*/  F2FP.F16.F32.PACK_AB R145, RZ, R145 ;  /* 0x00000091ff91723e */ /* 0x000fe400000000ff */
[C---:B------:R-:W-:Y:S02]  /*99a0*/  ISETP.GT.AND P0, PT, R3.reuse, 0x8, P0 ;  /* 0x000000080300780c */ /* 0x040fe40000704270 */
[C---:B------:R-:W-:Y:S02]  /*99b0*/  ISETP.GT.AND P1, PT, R0.reuse, 0xf9, PT ;  /* 0x000000f90000780c */ /* 0x040fe40003f24270 */
[----:B------:R-:W-:Y:S01]  /*99c0*/  ISETP.GT.AND P2, PT, R0, 0xf8, PT ;  /* 0x000000f80000780c */ /* 0x000fe20003f44270 */
[----:B------:R-:W-:Y:S01]  /*99d0*/  @P4 STG.E.U16 desc[UR36][R4.64+0x1e0], R144 ;  /* 0x0001e09004004986 */ /* 0x000fe2000c101524 */
[C---:B------:R-:W-:Y:S01]  /*99e0*/  ISETP.GT.AND P4, PT, R3.reuse, RZ, P1 ;  /* 0x000000ff0300720c */ /* 0x040fe20000f84270 */
[----:B------:R-:W-:Y:S01]  /*99f0*/  @P3 IMAD.MOV.U32 R2, RZ, RZ, R6 ;  /* 0x000000ffff023224 */ /* 0x000fe200078e0006 */
[C---:B------:R-:W-:Y:S01]  /*9a00*/  ISETP.GT.AND P1, PT, R3.reuse, 0x8, P1 ;  /* 0x000000080300780c */ /* 0x040fe20000f24270 */
[----:B------:R-:W-:Y:S01]  /*9a10*/  @P5 STG.E.U16 desc[UR36][R4.64+0x1e2], R145 ;  /* 0x0001e29104005986 */ /* 0x000fe2000c101524 */
[----:B------:R-:W-:-:S02]  /*9a20*/  ISETP.GT.AND P5, PT, R3, RZ, P2 ;  /* 0x000000ff0300720c */ /* 0x000fc400017a4270 */
[----:B------:R-:W-:Y:S01]  /*9a30*/  ISETP.GT.AND P2, PT, R3, 0x8, P2 ;  /* 0x000000080300780c */ /* 0x000fe20001744270 */
[----:B------:R-:W-:Y:S01]  /*9a40*/  @P3 IMAD.MOV.U32 R3, RZ, RZ, R7 ;  /* 0x000000ffff033224 */ /* 0x000fe200078e0007 */
[----:B------:R-:W-:Y:S02]  /*9a50*/  F2FP.F16.F32.PACK_AB R146, RZ, R146 ;  /* 0x00000092ff92723e */ /* 0x000fe400000000ff */
[----:B------:R-:W-:Y:S02]  /*9a60*/  F2FP.F16.F32.PACK_AB R147, RZ, R147 ;  /* 0x00000093ff93723e */ /* 0x000fe400000000ff */
[----:B------:R-:W-:Y:S01]  /*9a70*/  F2FP.F16.F32.PACK_AB R148, RZ, R148 ;  /* 0x00000094ff94723e */ /* 0x000fe200000000ff */
[----:B------:R0:W-:Y:S01]  /*9a80*/  @P3 STG.E.U16 desc[UR36][R2.64+0x1e0], R146 ;  /* 0x0001e09202003986 */ /* 0x0001e2000c101524 */
[----:B------:R-:W-:Y:S02]  /*9a90*/  F2FP.F16.F32.PACK_AB R149, RZ, R149 ;  /* 0x00000095ff95723e */ /* 0x000fe400000000ff */
[----:B------:R-:W-:-:S02]  /*9aa0*/  F2FP.F16.F32.PACK_AB R150, RZ, R150 ;  /* 0x00000096ff96723e */ /* 0x000fc400000000ff */
[----:B------:R-:W-:Y:S01]  /*9ab0*/  F2FP.F16.F32.PACK_AB R151, RZ, R151 ;  /* 0x00000097ff97723e */ /* 0x000fe200000000ff */
[----:B0-----:R-:W-:Y:S02]  /*9ac0*/  @P0 IMAD.MOV.U32 R2, RZ, RZ, R6 ;  /* 0x000000ffff020224 */ /* 0x001fe400078e0006 */
[----:B------:R-:W-:-:S05]  /*9ad0*/  @P0 IMAD.MOV.U32 R3, RZ, RZ, R7 ;  /* 0x000000ffff030224 */ /* 0x000fca00078e0007 */
[----:B------:R0:W-:Y:S02]  /*9ae0*/  @P0 STG.E.U16 desc[UR36][R2.64+0x1e2], R147 ;  /* 0x0001e29302000986 */ /* 0x0001e4000c101524 */
[----:B0-----:R-:W-:Y:S02]  /*9af0*/  @P5 IMAD.MOV.U32 R2, RZ, RZ, R4 ;  /* 0x000000ffff025224 */ /* 0x001fe400078e0004 */
[----:B------:R-:W-:-:S05]  /*9b00*/  @P5 IMAD.MOV.U32 R3, RZ, RZ, R5 ;  /* 0x000000ffff035224 */ /* 0x000fca00078e0005 */
[----:B------:R0:W-:Y:S04]  /*9b10*/  @P5 STG.E.U16 desc[UR36][R2.64+0x1f0], R148 ;  /* 0x0001f09402005986 */ /* 0x0001e8000c101524 */
[----:B------:R1:W-:Y:S01]  /*9b20*/  @P4 STG.E.U16 desc[UR36][R4.64+0x1f2], R149 ;  /* 0x0001f29504004986 */ /* 0x0003e2000c101524 */
[----:B0-----:R-:W-:Y:S02]  /*9b30*/  @P2 IMAD.MOV.U32 R2, RZ, RZ, R6 ;  /* 0x000000ffff022224 */ /* 0x001fe400078e0006 */
[----:B------:R-:W-:-:S05]  /*9b40*/  @P2 IMAD.MOV.U32 R3, RZ, RZ, R7 ;  /* 0x000000ffff032224 */ /* 0x000fca00078e0007 */
[----:B------:R1:W-:Y:S04]  /*9b50*/  @P2 STG.E.U16 desc[UR36][R2.64+0x1f0], R150 ;  /* 0x0001f09602002986 */ /* 0x0003e8000c101524 */
[----:B------:R1:W-:Y:S02]  /*9b60*/  @P1 STG.E.U16 desc[UR36][R6.64+0x1f2], R151 ;  /* 0x0001f29706001986 */ /* 0x0003e4000c101524 */
.L_x_287:
[----:B------:R-:W-:Y:S05]  /*9b70*/  BSYNC B0 ;  /* 0x0000000000007941 */ /* 0x000fea0003800000 */
.L_x_33:
[----:B01----:R-:W2:Y:S01]  /*9b80*/  LDL.64 R2, [R1] ;  /* 0x0000000001027983 */ /* 0x003ea20000100a00 */
[----:B------:R-:W-:Y:S01]  /*9b90*/  ULDC.64 UR4, c[0x0][0x650] ;  /* 0x0001940000047ab9 */ /* 0x000fe20000000a00 */
[----:B------:R0:W-:Y:S01]  /*9ba0*/  SYNCS.ARRIVE.TRANS64.A1T0 RZ, [R160+UR45], RZ ;  /* 0x000000ffa0ff79a7 */ /* 0x0001e2000810002d */
[----:B------:R-:W-:Y:S01]  /*9bb0*/  PRMT R0, RZ, 0x7610, R0 ;  /* 0x00007610ff007816 */ /* 0x000fe20000000000 */
[----:B------:R-:W-:Y:S02]  /*9bc0*/  IMAD.MOV.U32 R19, RZ, RZ, -0x1 ;  /* 0xffffffffff137424 */ /* 0x000fe400078e00ff */
[----:B-----5:R-:W-:Y:S01]  /*9bd0*/  IMAD.MOV.U32 R22, RZ, RZ, -0x1 ;  /* 0xffffffffff167424 */ /* 0x020fe200078e00ff */
[----:B--2---:R-:W-:-:S04]  /*9be0*/  LEA R18, P0, R2, R18, 0x1 ;  /* 0x0000001202127211 */ /* 0x004fc800078008ff */
[----:B------:R-:W-:Y:S01]  /*9bf0*/  LEA.HI.X R17, R2, R17, R23, 0x1, P0 ;  /* 0x0000001102117211 */ /* 0x000fe200000f0c17 */
[----:B------:R-:W-:Y:S01]  /*9c00*/  IMAD.MOV.U32 R2, RZ, RZ, -0x1 ;  /* 0xffffffffff027424 */ /* 0x000fe200078e00ff */
[----:B------:R-:W-:-:S04]  /*9c10*/  ISETP.GE.U32.AND P0, PT, R18, UR4, PT ;  /* 0x0000000412007c0c */ /* 0x000fc8000bf06070 */
[----:B------:R-:W-:-:S13]  /*9c20*/  ISETP.GE.U32.AND.EX P0, PT, R17, UR5, PT, P0 ;  /* 0x0000000511007c0c */ /* 0x000fda000bf06100 */
[----:B0-----:R-:W-:Y:S05]  /*9c30*/  @P0 BRA `(.L_x_288) ;  /* 0x0000000400700947 */ /* 0x001fea0003800000 */
[----:B------:R-:W0:Y:S01]  /*9c40*/  S2R R10, SR_CTAID.X ;  /* 0x00000000000a7919 */ /* 0x000e220000002500 */
[----:B---34-:R-:W1:Y:S01]  /*9c50*/  LDC.64 R8, c[0x0][0x628] ;  /* 0x00018a00ff087b82 */ /* 0x018e620000000a00 */
[----:B------:R-:W-:Y:S01]  /*9c60*/  ULDC UR4, c[0x0][0x150] ;  /* 0x0000540000047ab9 */ /* 0x000fe20000000800 */
[----:B------:R-:W-:Y:S01]  /*9c70*/  IMAD.MOV.U32 R6, RZ, RZ, R18 ;  /* 0x000000ffff067224 */ /* 0x000fe200078e0012 */
[----:B------:R-:W2:Y:S01]  /*9c80*/  S2R R20, SR_CTAID.Y ;  /* 0x0000000000147919 */ /* 0x000ea20000002600 */
[----:B------:R-:W-:-:S04]  /*9c90*/  IMAD.MOV.U32 R7, RZ, RZ, R17 ;  /* 0x000000ffff077224 */ /* 0x000fc800078e0011 */
[----:B------:R-:W3:Y:S08]  /*9ca0*/  LDC R15, c[0x0][0x144] ;  /* 0x00005100ff0f7b82 */ /* 0x000ef00000000800 */
[----:B------:R-:W4:Y:S08]  /*9cb0*/  LDC R0, c[0x0][0x630] ;  /* 0x00018c00ff007b82 */ /* 0x000f300000000800 */
[----:B------:R-:W2:Y:S01]  /*9cc0*/  LDC.64 R12, c[0x0][0x620] ;  /* 0x00018800ff0c7b82 */ /* 0x000ea20000000a00 */
[----:B-1----:R-:W-:-:S04]  /*9cd0*/  ISETP.NE.U32.AND P0, PT, R8, RZ, PT ;  /* 0x000000ff0800720c */ /* 0x002fc80003f05070 */
[----:B------:R-:W-:Y:S02]  /*9ce0*/  ISETP.NE.AND.EX P0, PT, R9, RZ, PT, P0 ;  /* 0x000000ff0900720c */ /* 0x000fe40003f05300 */
[----:B0-----:R-:W-:-:S05]  /*9cf0*/  I2FP.F32.U32 R2, R10 ;  /* 0x0000000a00027245 */ /* 0x001fca0000201000 */
[----:B------:R-:W-:-:S04]  /*9d00*/  FMUL R2, R2, UR4 ;  /* 0x0000000402027c20 */ /* 0x000fc80008400000 */
[----:B------:R0:W1:Y:S02]  /*9d10*/  F2I.U32.TRUNC.NTZ R14, R2 ;  /* 0x00000002000e7305 */ /* 0x000064000020f000 */
[----:B---34-:R-:W-:Y:S05]  /*9d20*/  @!P0 BRA `(.L_x_289) ;  /* 0x0000000000288947 */ /* 0x018fea0003800000 */
[----:B------:R-:W3:Y:S02]  /*9d30*/  LDC R3, c[0x0][0x634] ;  /* 0x00018d00ff037b82 */ /* 0x000ee40000000800 */
[----:B---3--:R-:W-:-:S05]  /*9d40*/  IADD3 R7, P0, R18, R3, RZ ;  /* 0x0000000312077210 */ /* 0x008fca0007f1e0ff */
[----:B------:R-:W-:-:S04]  /*9d50*/  IMAD.X R11, RZ, RZ, R17, P0 ;  /* 0x000000ffff0b7224 */ /* 0x000fc800000e0611 */
[----:B0-----:R-:W-:-:S04]  /*9d60*/  IMAD.WIDE.U32 R2, R11, R8, RZ ;  /* 0x000000080b027225 */ /* 0x001fc800078e00ff */
[----:B------:R-:W-:-:S04]  /*9d70*/  IMAD.WIDE.U32 R4, P0, R7, R9, R2 ;  /* 0x0000000907047225 */ /* 0x000fc80007800002 */
[----:B------:R-:W-:-:S04]  /*9d80*/  IMAD.WIDE.U32 R2, R7, R8, RZ ;  /* 0x0000000807027225 */ /* 0x000fc800078e00ff */
[----:B------:R-:W-:Y:S01]  /*9d90*/  IMAD.X R7, RZ, RZ, RZ, P0 ;  /* 0x000000ffff077224 */ /* 0x000fe200000e06ff */
[----:B------:R-:W-:Y:S01]  /*9da0*/  IADD3 RZ, P0, R3, R4, RZ ;  /* 0x0000000403ff7210 */ /* 0x000fe20007f1e0ff */
[----:B------:R-:W-:-:S04]  /*9db0*/  IMAD.MOV.U32 R6, RZ, RZ, R5 ;  /* 0x000000ffff067224 */ /* 0x000fc800078e0005 */
[----:B------:R-:W-:-:S08]  /*9dc0*/  IMAD.WIDE.U32.X R6, R11, R9, R6, P0 ;  /* 0x000000090b067225 */ /* 0x000fd000000e0406 */
.L_x_289:
[----:B------:R-:W3:Y:S01]  /*9dd0*/  LDC.64 R26, c[0x0][0x640] ;  /* 0x00019000ff1a7b82 */ /* 0x000ee20000000a00 */
[-C--:B------:R-:W-:Y:S01]  /*9de0*/  SHF.R.U64 R11, R6, R0.reuse, R7 ;  /* 0x00000000060b7219 */ /* 0x080fe20000001207 */
[----:B------:R-:W-:Y:S01]  /*9df0*/  IMAD.MOV.U32 R19, RZ, RZ, R17 ;  /* 0x000000ffff137224 */ /* 0x000fe200078e0011 */
[----:B------:R-:W-:Y:S01]  /*9e00*/  SHF.R.U32.HI R0, RZ, R0, R7 ;  /* 0x00000000ff007219 */ /* 0x000fe20000011607 */
[----:B-1----:R-:W-:Y:S01]  /*9e10*/  IMAD.MOV R14, RZ, RZ, -R14 ;  /* 0x000000ffff0e7224 */ /* 0x002fe200078e0a0e */
[----:B------:R-:W-:Y:S01]  /*9e20*/  IADD3 R5, P0, RZ, -R11, RZ ;  /* 0x8000000bff057210 */ /* 0x000fe20007f1e0ff */
[----:B------:R-:W-:Y:S01]  /*9e30*/  ULDC UR4, c[0x0][0x154] ;  /* 0x0000550000047ab9 */ /* 0x000fe20000000800 */
[----:B------:R-:W-:Y:S01]  /*9e40*/  IMAD.MOV.U32 R7, RZ, RZ, 0x1 ;  /* 0x00000001ff077424 */ /* 0x000fe200078e00ff */
[----:B------:R-:W1:Y:S01]  /*9e50*/  LDC R4, c[0x0][0x618] ;  /* 0x00018600ff047b82 */ /* 0x000e620000000800 */
[----:B------:R-:W-:Y:S02]  /*9e60*/  IMAD R22, R15, R14, R10 ;  /* 0x0000000e0f167224 */ /* 0x000fe400078e020a */
[----:B------:R-:W-:-:S04]  /*9e70*/  IMAD.X R3, RZ, RZ, ~R0, P0 ;  /* 0x000000ffff037224 */ /* 0x000fc800000e0e00 */
[-C--:B--2---:R-:W-:Y:S01]  /*9e80*/  IMAD R0, R3, R12.reuse, RZ ;  /* 0x0000000c03007224 */ /* 0x084fe200078e02ff */
[----:B------:R-:W2:Y:S01]  /*9e90*/  LDC R6, c[0x0][0x608] ;  /* 0x00018200ff067b82 */ /* 0x000ea20000000800 */
[----:B0-----:R-:W-:-:S04]  /*9ea0*/  IMAD.WIDE.U32 R2, R5, R12, R18 ;  /* 0x0000000c05027225 */ /* 0x001fc800078e0012 */
[----:B------:R-:W-:Y:S01]  /*9eb0*/  IMAD R5, R5, R13, R0 ;  /* 0x0000000d05057224 */ /* 0x000fe200078e0200 */
[----:B------:R-:W-:Y:S02]  /*9ec0*/  I2FP.F32.U32 R0, R20 ;  /* 0x0000001400007245 */ /* 0x000fe40000201000 */
[----:B------:R-:W0:Y:S01]  /*9ed0*/  LDC R24, c[0x0][0x658] ;  /* 0x00019600ff187b82 */ /* 0x000e220000000800 */
[----:B------:R-:W-:Y:S01]  /*9ee0*/  IMAD.IADD R3, R3, 0x1, R5 ;  /* 0x0000000103037824 */ /* 0x000fe200078e0205 */
[----:B---3--:R-:W-:Y:S01]  /*9ef0*/  ISETP.NE.U32.AND P0, PT, R26, RZ, PT ;  /* 0x000000ff1a00720c */ /* 0x008fe20003f05070 */
[----:B------:R-:W-:Y:S01]  /*9f00*/  FMUL R0, R0, UR4 ;  /* 0x0000000400007c20 */ /* 0x000fe20008400000 */
[----:B------:R-:W-:Y:S02]  /*9f10*/  IMAD.MOV.U32 R5, RZ, RZ, -0x1 ;  /* 0xffffffffff057424 */ /* 0x000fe400078e00ff */
[----:B------:R-:W-:Y:S01]  /*9f20*/  ISETP.NE.AND.EX P0, PT, R27, RZ, PT, P0 ;  /* 0x000000ff1b00720c */ /* 0x000fe20003f05300 */
[----:B------:R3:W4:Y:S01]  /*9f30*/  F2I.U32.TRUNC.NTZ R12, R0 ;  /* 0x00000000000c7305 */ /* 0x000722000020f000 */
[----:B------:R-:W3:Y:S01]  /*9f40*/  LDC R15, c[0x0][0x148] ;  /* 0x00005200ff0f7b82 */ /* 0x000ee20000000800 */
[----:B-1----:R-:W-:-:S02]  /*9f50*/  SHF.R.U64 R10, R2, R4, R3 ;  /* 0x00000004020a7219 */ /* 0x002fc40000001203 */
[----:B------:R-:W-:-:S05]  /*9f60*/  SHF.R.U32.HI R3, RZ, R4, R3 ;  /* 0x00000004ff037219 */ /* 0x000fca0000011603 */
[----:B------:R-:W1:Y:S01]  /*9f70*/  LDC R14, c[0x0][0x600] ;  /* 0x00018000ff0e7b82 */ /* 0x000e620000000800 */
[-CC-:B--2---:R-:W-:Y:S02]  /*9f80*/  SHF.R.U64 R8, R10, R6.reuse, R3.reuse ;  /* 0x000000060a087219 */ /* 0x184fe40000001203 */
[----:B------:R-:W-:-:S05]  /*9f90*/  SHF.R.U32.HI R3, RZ, R6, R3 ;  /* 0x00000006ff037219 */ /* 0x000fca0000011603 */
[----:B------:R-:W2:Y:S01]  /*9fa0*/  LDC R21, c[0x0][0x648] ;  /* 0x00019200ff157b82 */ /* 0x000ea20000000800 */
[-CC-:B0-----:R-:W-:Y:S02]  /*9fb0*/  SHF.R.U64 R13, R8, R24.reuse, R3.reuse ;  /* 0x00000018080d7219 */ /* 0x181fe40000001203 */
[-C--:B------:R-:W-:Y:S02]  /*9fc0*/  SHF.L.U32 R5, R5, R24.reuse, RZ ;  /* 0x0000001805057219 */ /* 0x080fe400000006ff */
[-C--:B------:R-:W-:Y:S01]  /*9fd0*/  SHF.R.U32.HI R3, RZ, R24.reuse, R3 ;  /* 0x00000018ff037219 */ /* 0x080fe20000011603 */
[----:B------:R-:W-:Y:S01]  /*9fe0*/  IMAD.MOV.U32 R2, RZ, RZ, R13 ;  /* 0x000000ffff027224 */ /* 0x000fe200078e000d */
[----:B------:R-:W-:Y:S01]  /*9ff0*/  SHF.L.U32 R24, R7, R24, RZ ;  /* 0x0000001807187219 */ /* 0x000fe200000006ff */
[----:B------:R-:W0:Y:S01]  /*a000*/  LDC R25, c[0x0][0x638] ;  /* 0x00018e00ff197b82 */ /* 0x000e220000000800 */
[----:B------:R-:W-:-:S07]  /*a010*/  LOP3.LUT R19, RZ, R5, RZ, 0x33, !PT ;  /* 0x00000005ff137212 */ /* 0x000fce00078e33ff */
[----:B------:R-:W0:Y:S01]  /*a020*/  LDC R28, c[0x0][0x610] ;  /* 0x00018400ff1c7b82 */ /* 0x000e220000000800 */
[----:B----4-:R-:W-:Y:S05]  /*a030*/  @!P0 BRA `(.L_x_290) ;  /* 0x0000000000288947 */ /* 0x010fea0003800000 */
[----:B---3--:R-:W3:Y:S02]  /*a040*/  LDC R0, c[0x0][0x64c] ;  /* 0x00019300ff007b82 */ /* 0x008ee40000000800 */
[----:B---3--:R-:W-:-:S05]  /*a050*/  IADD3 R7, P0, R13, R0, RZ ;  /* 0x000000000d077210 */ /* 0x008fca0007f1e0ff */
        /* <DEDUP_REMOVED lines=8> */
.L_x_290:
[----:B------:R-:W4:Y:S01]  /*a0e0*/  LDC R4, c[0x0][0x65c] ;  /* 0x00019700ff047b82 */ /* 0x000f220000000800 */
[----:B--23--:R-:W-:Y:S01]  /*a0f0*/  SHF.R.U64 R0, R2, R21, R3 ;  /* 0x0000001502007219 */ /* 0x00cfe20000001203 */
[----:B-1----:R-:W-:Y:S01]  /*a100*/  VIADD R3, R14, 0xffffffff ;  /* 0xffffffff0e037836 */ /* 0x002fe20000000000 */
[----:B------:R-:W-:Y:S01]  /*a110*/  LOP3.LUT R19, R8, R19, RZ, 0xc0, !PT ;  /* 0x0000001308137212 */ /* 0x000fe200078ec0ff */
[----:B------:R-:W-:Y:S02]  /*a120*/  IMAD.MOV R12, RZ, RZ, -R12 ;  /* 0x000000ffff0c7224 */ /* 0x000fe400078e0a0c */
[----:B------:R-:W-:Y:S01]  /*a130*/  IMAD.MOV R2, RZ, RZ, -R0 ;  /* 0x000000ffff027224 */ /* 0x000fe200078e0a00 */
[----:B------:R-:W-:Y:S01]  /*a140*/  LOP3.LUT R3, R10, R3, RZ, 0xc0, !PT ;  /* 0x000000030a037212 */ /* 0x000fe200078ec0ff */
[----:B------:R-:W-:Y:S02]  /*a150*/  IMAD R19, R24, R0, R19 ;  /* 0x0000000018137224 */ /* 0x000fe400078e0213 */
[----:B0-----:R-:W-:-:S04]  /*a160*/  IMAD R0, R2, R25, R13 ;  /* 0x0000001902007224 */ /* 0x001fc800078e020d */
[----:B------:R-:W-:Y:S01]  /*a170*/  IMAD R2, R0, R14, R3 ;  /* 0x0000000e00027224 */ /* 0x000fe200078e0203 */
[----:B----4-:R-:W-:Y:S01]  /*a180*/  ISETP.NE.AND P0, PT, R4, 0x1, PT ;  /* 0x000000010400780c */ /* 0x010fe20003f05270 */
[----:B------:R-:W-:-:S05]  /*a190*/  IMAD.MOV.U32 R4, RZ, RZ, 0x1 ;  /* 0x00000001ff047424 */ /* 0x000fca00078e00ff */
[----:B------:R-:W-:-:S07]  /*a1a0*/  PRMT R0, R4, 0x7610, R0 ;  /* 0x0000761004007816 */ /* 0x000fce0000000000 */
[----:B------:R-:W-:-:S04]  /*a1b0*/  @P0 IMAD R22, R15, R12, R20 ;  /* 0x0000000c0f160224 */ /* 0x000fc800078e0214 */
[----:B------:R-:W-:-:S05]  /*a1c0*/  IMAD R19, R19, R28, R22 ;  /* 0x0000001c13137224 */ /* 0x000fca00078e0216 */
[----:B------:R-:W-:Y:S02]  /*a1d0*/  SEL R22, R2, R19, !P0 ;  /* 0x0000001302167207 */ /* 0x000fe40004000000 */
[----:B------:R-:W-:Y:S01]  /*a1e0*/  SEL R19, R19, R2, !P0 ;  /* 0x0000000213137207 */ /* 0x000fe20004000000 */
[----:B------:R-:W-:-:S07]  /*a1f0*/  IMAD.MOV.U32 R2, RZ, RZ, R11 ;  /* 0x000000ffff027224 */ /* 0x000fce00078e000b */
.L_x_288:
[----:B------:R-:W-:Y:S02]  /*a200*/  LOP3.LUT P0, RZ, R0, 0xff, RZ, 0xc0, !PT ;  /* 0x000000ff00ff7812 */ /* 0x000fe4000780c0ff */
[----:B------:R-:W-:-:S11]  /*a210*/  LOP3.LUT R173, R173, 0x1, RZ, 0x3c, !PT ;  /* 0x00000001adad7812 */ /* 0x000fd600078e3cff */
[----:B------:R-:W-:Y:S05]  /*a220*/  @P0 BRA `(.L_x_291) ;  /* 0xffffff7000c40947 */ /* 0x000fea000383ffff */
[----:B------:R-:W-:Y:S05]  /*a230*/  EXIT ;  /* 0x000000000000794d */ /* 0x000fea0003800000 */
.L_x_14:
[----:B------:R-:W-:-:S08]  /*a240*/  ISETP.NE.AND P0, PT, R0, RZ, PT ;  /* 0x000000ff0000720c */ /* 0x000fd00003f05270 */
[----:B0-----:R-:W0:-:S00]  /*a250*/  USETMAXREG.DEALLOC.CTAPOOL 0x28 ;  /* 0x00000028000079c8 */ /* 0x001e0000080e0500 */
[----:B------:R-:W-:Y:S05]  /*a260*/  @P0 EXIT ;  /* 0x000000000000094d */ /* 0x000fea0003800000 */
[----:B0-----:R-:W-:Y:S01]  /*a270*/  LOP3.LUT P0, RZ, R8, 0xff, RZ, 0xc0, !PT ;  /* 0x000000ff08ff7812 */ /* 0x001fe2000780c0ff */
[----:B------:R-:W-:Y:S02]  /*a280*/  IMAD.MOV.U32 R0, RZ, RZ, 0x1 ;  /* 0x00000001ff007424 */ /* 0x000fe400078e00ff */
[----:B------:R-:W-:-:S10]  /*a290*/  IMAD.MOV.U32 R7, RZ, RZ, RZ ;  /* 0x000000ffff077224 */ /* 0x000fd400078e00ff */
[----:B------:R-:W-:Y:S05]  /*a2a0*/  @!P0 BRA `(.L_x_292) ;  /* 0x0000000c00648947 */ /* 0x000fea0003800000 */
[----:B------:R-:W-:Y:S01]  /*a2b0*/  LOP3.LUT P0, RZ, R4, 0x1f, RZ, 0xc0, !PT ;  /* 0x0000001f04ff7812 */ /* 0x000fe2000780c0ff */
[----:B------:R-:W-:Y:S01]  /*a2c0*/  ULDC UR5, c[0x0][0x658] ;  /* 0x0001960000057ab9 */ /* 0x000fe20000000800 */
[----:B------:R-:W-:Y:S01]  /*a2d0*/  UMOV UR6, 0xffffffff ;  /* 0xffffffff00067882 */ /* 0x000fe20000000000 */
[----:B------:R-:W-:Y:S01]  /*a2e0*/  BSSY B0, `(.L_x_292) ;  /* 0x00000d5000007945 */ /* 0x000fe20003800000 */
[----:B------:R-:W-:Y:S01]  /*a2f0*/  USHF.L.U32 UR6, UR6, UR5, URZ ;  /* 0x0000000506067299 */ /* 0x000fe2000800063f */
[C---:B------:R-:W-:Y:S01]  /*a300*/  ISETP.NE.AND P2, PT, R3.reuse, RZ, PT ;  /* 0x000000ff0300720c */ /* 0x040fe20003f45270 */
[----:B------:R-:W-:Y:S01]  /*a310*/  IMAD.MOV.U32 R8, RZ, RZ, 0x1 ;  /* 0x00000001ff087424 */ /* 0x000fe200078e00ff */
[----:B------:R-:W-:Y:S01]  /*a320*/  ISETP.NE.OR P0, PT, R3, RZ, !P0 ;  /* 0x000000ff0300720c */ /* 0x000fe20004705670 */
[----:B------:R-:W-:Y:S01]  /*a330*/  IMAD.MOV.U32 R0, RZ, RZ, 0x1 ;  /* 0x00000001ff007424 */ /* 0x000fe200078e00ff */
[----:B------:R-:W-:Y:S01]  /*a340*/  LOP3.LUT R6, R16, 0x2, RZ, 0xfc, !PT ;  /* 0x0000000210067812 */ /* 0x000fe200078efcff */
[----:B------:R-:W-:Y:S01]  /*a350*/  IMAD.MOV.U32 R7, RZ, RZ, RZ ;  /* 0x000000ffff077224 */ /* 0x000fe200078e00ff */
[----:B------:R-:W-:Y:S01]  /*a360*/  ULDC UR4, c[0x0][0x600] ;  /* 0x0001800000047ab9 */ /* 0x000fe20000000800 */
[----:B------:R-:W-:Y:S01]  /*a370*/  UMOV UR7, 0x1 ;  /* 0x0000000100077882 */ /* 0x000fe20000000000 */
[----:B------:R-:W-:-:S02]  /*a380*/  UIADD3 UR28, UR40, 0x1, URZ ;  /* 0x00000001281c7890 */ /* 0x000fc4000fffe03f */
[----:B------:R-:W-:Y:S02]  /*a390*/  UIADD3 UR19, UR4, -0x1, URZ ;  /* 0xffffffff04137890 */ /* 0x000fe4000fffe03f */
[----:B------:R-:W-:Y:S02]  /*a3a0*/  USHF.L.U32 UR21, UR7, UR5, URZ ;  /* 0x0000000507157299 */ /* 0x000fe4000800063f */
[----:B------:R-:W-:Y:S01]  /*a3b0*/  ULOP3.LUT UR20, URZ, UR6, URZ, 0x33, !UPT ;  /* 0x000000063f147292 */ /* 0x000fe2000f8e333f */
[----:B------:R-:W-:-:S11]  /*a3c0*/  ULDC.64 UR26, c[0x0][0x198] ;  /* 0x00006600001a7ab9 */ /* 0x000fd60000000a00 */
.L_x_304:
[----:B------:R-:W-:-:S03]  /*a3d0*/  UMOV UR4, 0xffffffff ;  /* 0xffffffff00047882 */ /* 0x000fc60000000000 */
[----:B------:R-:W-:Y:S05]  /*a3e0*/  BRA.DIV UR4, `(.L_x_293) ;  /* 0x0000001604247947 */ /* 0x000fea000b800000 */
[----:B------:R-:W-:-:S13]  /*a3f0*/  ELECT P6, URZ, PT ;  /* 0x00000000003f782f */ /* 0x000fda00038c0000 */
.L_x_324:
[----:B------:R-:W-:Y:S04]  /*a400*/  BSSY B1, `(.L_x_294) ;  /* 0x000004a000017945 */ /* 0x000fe80003800000 */
[----:B------:R-:W-:Y:S05]  /*a410*/  @!P6 BRA `(.L_x_295) ;  /* 0x000000040020e947 */ /* 0x000fea0003800000 */
[----:B------:R-:W0:Y:S02]  /*a420*/  LDC R3, c[0x0][0x28c] ;  /* 0x0000a300ff037b82 */ /* 0x000e240000000800 */
[----:B0-----:R-:W-:-:S13]  /*a430*/  ISETP.GE.AND P1, PT, R3, 0x1, PT ;  /* 0x000000010300780c */ /* 0x001fda0003f26270 */
[----:B------:R-:W-:Y:S05]  /*a440*/  @!P1 BRA `(.L_x_295) ;  /* 0x0000000400149947 */ /* 0x000fea0003800000 */
[----:B------:R-:W-:Y:S02]  /*a450*/  IMAD.SHL.U32 R22, R22, 0x100, RZ ;  /* 0x0000010016167824 */ /* 0x000fe400078e00ff */
[----:B------:R-:W-:Y:S02]  /*a460*/  IMAD.SHL.U32 R19, R19, 0x40, RZ ;  /* 0x0000004013137824 */ /* 0x000fe400078e00ff */
[----:B------:R-:W-:Y:S02]  /*a470*/  IMAD.MOV.U32 R12, RZ, RZ, RZ ;  /* 0x000000ffff0c7224 */ /* 0x000fe400078e00ff */
[----:B------:R-:W-:Y:S02]  /*a480*/  IMAD.U32 R13, RZ, RZ, UR28 ;  /* 0x0000001cff0d7e24 */ /* 0x000fe4000f8e00ff */
[----:B------:R-:W-:Y:S02]  /*a490*/  IMAD.MOV.U32 R3, RZ, RZ, R0 ;  /* 0x000000ffff037224 */ /* 0x000fe400078e0000 */
[----:B------:R-:W-:-:S02]  /*a4a0*/  IMAD.MOV.U32 R4, RZ, RZ, R7 ;  /* 0x000000ffff047224 */ /* 0x000fc400078e0007 */
[C---:B------:R-:W-:Y:S02]  /*a4b0*/  VIADD R14, R22.reuse, 0x40 ;  /* 0x00000040160e7836 */ /* 0x040fe40000000000 */
[C---:B------:R-:W-:Y:S02]  /*a4c0*/  VIADD R15, R22.reuse, 0x80 ;  /* 0x00000080160f7836 */ /* 0x040fe40000000000 */
[----:B------:R-:W-:-:S07]  /*a4d0*/  VIADD R20, R22, 0xc0 ;  /* 0x000000c016147836 */ /* 0x000fce0000000000 */
.L_x_299:
[----:B------:R-:W0:Y:S01]  /*a4e0*/  S2R R10, SR_CgaCtaId ;  /* 0x00000000000a7919 */ /* 0x000e220000008800 */
[----:B------:R-:W-:Y:S01]  /*a4f0*/  MOV R5, 0x400 ;  /* 0x0000040000057802 */ /* 0x000fe20000000f00 */
[----:B------:R-:W1:Y:S03]  /*a500*/  @!P2 LDC R9, c[0x0][0x500] ;  /* 0x00014000ff09ab82 */ /* 0x000e660000000800 */
[----:B0-----:R-:W-:Y:S02]  /*a510*/  LEA R11, R10, R5, 0x18 ;  /* 0x000000050a0b7211 */ /* 0x001fe400078ec0ff */
[----:B------:R-:W-:-:S03]  /*a520*/  SHF.L.U32 R5, R3, 0x1f, RZ ;  /* 0x0000001f03057819 */ /* 0x000fc600000006ff */
[----:B------:R-:W-:-:S04]  /*a530*/  IMAD R10, R4, 0x8, R11 ;  /* 0x00000008040a7824 */ /* 0x000fc800078e020b */
[----:B------:R-:W0:Y:S02]  /*a540*/  SYNCS.PHASECHK.TRANS64.TRYWAIT P1, [R10+URZ+0x58], R5 ;  /* 0x000058050a0075a7 */ /* 0x000e24000802017f */
[----:B01----:R-:W-:Y:S05]  /*a550*/  @!P1 BRA `(.L_x_296) ;  /* 0x0000001000e89947 */ /* 0x003fea0003800000 */
.L_x_325:
[----:B0-----:R-:W-:Y:S01]  /*a560*/  PRMT R5, R6, 0x9910, RZ ;  /* 0x0000991006057816 */ /* 0x001fe200000000ff */
[----:B------:R0:W-:Y:S03]  /*a570*/  @!P2 SYNCS.ARRIVE.TRANS64 RZ, [R10+URZ], R9 ;  /* 0x000000090affa9a7 */ /* 0x0001e6000800003f */
[----:B------:R-:W-:-:S13]  /*a580*/  ISETP.NE.AND P1, PT, R5, 0x2, PT ;  /* 0x000000020500780c */ /* 0x000fda0003f25270 */
[----:B0-----:R-:W-:Y:S05]  /*a590*/  @P1 BRA `(.L_x_297) ;  /* 0x0000000000041947 */ /* 0x001fea0003800000 */
[----:B------:R-:W-:Y:S01]  /*a5a0*/  BPT.TRAP 0x1 ;  /* 0x000000040000795c */ /* 0x000fe20000300000 */
.L_x_297:
[----:B------:R-:W-:Y:S05]  /*a5b0*/  @P0 BRA `(.L_x_298) ;  /* 0x0000000000040947 */ /* 0x000fea0003800000 */
[----:B------:R-:W-:Y:S01]  /*a5c0*/  BPT.TRAP 0x1 ;  /* 0x000000040000795c */ /* 0x000fe20000300000 */
.L_x_298:
[--C-:B------:R-:W-:Y:S01]  /*a5d0*/  IMAD R5, R4, 0x1000, R11.reuse ;  /* 0x0000100004057824 */ /* 0x100fe200078e020b */
[----:B------:R-:W-:Y:S01]  /*a5e0*/  R2UR UR9, R10 ;  /* 0x000000000a0972ca */ /* 0x000fe200000e0000 */
[----:B------:R-:W-:Y:S01]  /*a5f0*/  IMAD R11, R4, 0x4000, R11 ;  /* 0x00004000040b7824 */ /* 0x000fe200078e020b */
[----:B------:R-:W-:Y:S01]  /*a600*/  R2UR UR10, R19 ;  /* 0x00000000130a72ca */ /* 0x000fe200000e0000 */
[----:B------:R-:W-:Y:S01]  /*a610*/  UIADD3 UR4, UP0, UR26, 0xf0, URZ ;  /* 0x000000f01a047890 */ /* 0x000fe2000ff1e03f */
[----:B------:R-:W-:Y:S01]  /*a620*/  R2UR UR7, R5 ;  /* 0x00000000050772ca */ /* 0x000fe200000e0000 */
[----:B------:R-:W-:Y:S01]  /*a630*/  UIADD3 UR6, UP1, UR26, 0x1f0, URZ ;  /* 0x000001f01a067890 */ /* 0x000fe2000ff3e03f */
[----:B------:R-:W-:Y:S01]  /*a640*/  R2UR UR13, R11 ;  /* 0x000000000b0d72ca */ /* 0x000fe200000e0000 */
[----:B------:R-:W-:Y:S01]  /*a650*/  UIADD3.X UR5, URZ, UR27, URZ, UP0, !UPT ;  /* 0x0000001b3f057290 */ /* 0x000fe200087fe43f */
[----:B------:R-:W-:Y:S01]  /*a660*/  R2UR UR11, R12 ;  /* 0x000000000c0b72ca */ /* 0x000fe200000e0000 */
[----:B------:R-:W-:Y:S01]  /*a670*/  VIADD R13, R13, 0xffffffff ;  /* 0xffffffff0d0d7836 */ /* 0x000fe20000000000 */
[----:B------:R-:W-:Y:S01]  /*a680*/  R2UR UR12, R2 ;  /* 0x00000000020c72ca */ /* 0x000fe200000e0000 */
[----:B------:R-:W-:Y:S01]  /*a690*/  UMOV UR14, 0x0 ;  /* 0x00000000000e7882 */ /* 0x000fe20000000000 */
[----:B------:R-:W-:Y:S01]  /*a6a0*/  R2UR UR22, R22 ;  /* 0x00000000161672ca */ /* 0x000fe200000e0000 */
[----:B------:R-:W-:Y:S01]  /*a6b0*/  UMOV UR15, 0x10000000 ;  /* 0x10000000000f7882 */ /* 0x000fe20000000000 */
[----:B------:R-:W-:Y:S01]  /*a6c0*/  R2UR UR23, R14 ;  /* 0x000000000e1772ca */ /* 0x000fe200000e0000 */
[----:B------:R-:W-:Y:S01]  /*a6d0*/  VIADD R4, R4, 0x1 ;  /* 0x0000000104047836 */ /* 0x000fe20000000000 */
[----:B------:R-:W-:Y:S01]  /*a6e0*/  R2UR UR24, R15 ;  /* 0x000000000f1872ca */ /* 0x000fe200000e0000 */
[----:B------:R-:W-:Y:S01]  /*a6f0*/  UIADD3 UR8, UR7, 0x180, URZ ;  /* 0x0000018007087890 */ /* 0x000fe2000fffe03f */
[----:B------:R-:W-:Y:S01]  /*a700*/  R2UR UR25, R20 ;  /* 0x00000000141972ca */ /* 0x000fe200000e0000 */
[----:B------:R-:W-:Y:S01]  /*a710*/  UIADD3.X UR7, URZ, UR27, URZ, UP1, !UPT ;  /* 0x0000001b3f077290 */ /* 0x000fe20008ffe43f */
[----:B------:R-:W-:Y:S01]  /*a720*/  ISETP.GT.AND P3, PT, R13, 0x1, PT ;  /* 0x000000010d00780c */ /* 0x000fe20003f64270 */
[----:B------:R-:W-:Y:S01]  /*a730*/  UIADD3 UR16, UR13, 0xb180, URZ ;  /* 0x0000b1800d107890 */ /* 0x000fe2000fffe03f */
[----:B------:R-:W-:Y:S01]  /*a740*/  ISETP.NE.AND P1, PT, R4, 0xb, PT ;  /* 0x0000000b0400780c */ /* 0x000fe20003f25270 */
[----:B------:R-:W-:Y:S01]  /*a750*/  UIADD3 UR17, UR13, 0xc180, URZ ;  /* 0x0000c1800d117890 */ /* 0x000fe2000fffe03f */
[----:B------:R-:W-:Y:S01]  /*a760*/  VIADD R12, R12, 0x20 ;  /* 0x000000200c0c7836 */ /* 0x000fe20000000000 */
[----:B------:R-:W-:Y:S01]  /*a770*/  UIADD3 UR18, UR13, 0xd180, URZ ;  /* 0x0000d1800d127890 */ /* 0x000fe2000fffe03f */
[----:B------:R0:W-:Y:S01]  /*a780*/  UTMALDG.3D [UR8], [UR4], desc[UR14] ;  /* 0x00000e08040075b4 */ /* 0x0001e20008011000 */
[----:B------:R-:W-:Y:S01]  /*a790*/  UIADD3 UR13, UR13, 0xe180, URZ ;  /* 0x0000e1800d0d7890 */ /* 0x000fe2000fffe03f */
[----:B------:R-:W-:-:S02]  /*a7a0*/  SEL R10, RZ, 0x1, P1 ;  /* 0x00000001ff0a7807 */ /* 0x000fc40000800000 */
[----:B------:R-:W-:Y:S02]  /*a7b0*/  SEL R4, R4, RZ, P1 ;  /* 0x000000ff04047207 */ /* 0x000fe40000800000 */
[----:B------:R-:W-:Y:S01]  /*a7c0*/  LOP3.LUT R3, R3, R10, RZ, 0x3c, !PT ;  /* 0x0000000a03037212 */ /* 0x000fe200078e3cff */
[----:B0-----:R-:W-:Y:S01]  /*a7d0*/  UMOV UR8, UR16 ;  /* 0x0000001000087c82 */ /* 0x001fe20008000000 */
[----:B------:R-:W-:Y:S02]  /*a7e0*/  UMOV UR10, UR22 ;  /* 0x00000016000a7c82 */ /* 0x000fe40008000000 */
[----:B------:R0:W-:Y:S02]  /*a7f0*/  UTMALDG.3D [UR8], [UR6], desc[UR14] ;  /* 0x00000e08060075b4 */ /* 0x0001e40008011000 */
[----:B0-----:R-:W-:Y:S01]  /*a800*/  UMOV UR8, UR17 ;  /* 0x0000001100087c82 */ /* 0x001fe20008000000 */
[----:B------:R-:W-:Y:S02]  /*a810*/  UMOV UR10, UR23 ;  /* 0x00000017000a7c82 */ /* 0x000fe40008000000 */
[----:B------:R0:W-:Y:S02]  /*a820*/  UTMALDG.3D [UR8], [UR6], desc[UR14] ;  /* 0x00000e08060075b4 */ /* 0x0001e40008011000 */
[----:B0-----:R-:W-:Y:S01]  /*a830*/  UMOV UR8, UR18 ;  /* 0x0000001200087c82 */ /* 0x001fe20008000000 */
[----:B------:R-:W-:-:S02]  /*a840*/  UMOV UR10, UR24 ;  /* 0x00000018000a7c82 */ /* 0x000fc40008000000 */
[----:B------:R0:W-:Y:S02]  /*a850*/  UTMALDG.3D [UR8], [UR6], desc[UR14] ;  /* 0x00000e08060075b4 */ /* 0x0001e40008011000 */
[----:B0-----:R-:W-:Y:S01]  /*a860*/  UMOV UR8, UR13 ;  /* 0x0000000d00087c82 */ /* 0x001fe20008000000 */
[----:B------:R-:W-:Y:S02]  /*a870*/  UMOV UR10, UR25 ;  /* 0x00000019000a7c82 */ /* 0x000fe40008000000 */
[----:B------:R0:W-:Y:S02]  /*a880*/  UTMALDG.3D [UR8], [UR6], desc[UR14] ;  /* 0x00000e08060075b4 */ /* 0x0001e40008011000 */
[----:B0-----:R-:W-:Y:S05]  /*a890*/  @P3 BRA `(.L_x_299) ;  /* 0xfffffffc00103947 */ /* 0x001fea000383ffff */
.L_x_295:
[----:B------:R-:W-:Y:S05]  /*a8a0*/  BSYNC B1 ;  /* 0x0000000000017941 */ /* 0x000fea0003800000 */
.L_x_294:
[----:B------:R-:W2:Y:S01]  /*a8b0*/  LDL.64 R10, [R1] ;  /* 0x00000000010a7983 */ /* 0x000ea20000100a00 */
[----:B------:R-:W-:Y:S01]  /*a8c0*/  LOP3.LUT P4, RZ, R8, 0xff, RZ, 0xc0, !PT ;  /* 0x000000ff08ff7812 */ /* 0x000fe2000788c0ff */
[----:B------:R-:W-:Y:S01]  /*a8d0*/  VIADD R4, R7, UR40 ;  /* 0x0000002807047c36 */ /* 0x000fe20008000000 */
[----:B------:R-:W-:Y:S01]  /*a8e0*/  ULDC.64 UR4, c[0x0][0x650] ;  /* 0x0001940000047ab9 */ /* 0x000fe20000000a00 */
[----:B------:R-:W-:Y:S01]  /*a8f0*/  IMAD.U32 R7, RZ, RZ, UR40 ;  /* 0x00000028ff077e24 */ /* 0x000fe2000f8e00ff */
[----:B------:R-:W-:Y:S01]  /*a900*/  UISETP.GE.U32.AND UP0, UPT, UR40, 0xb, UPT ;  /* 0x0000000b2800788c */ /* 0x000fe2000bf06070 */
[----:B------:R-:W-:Y:S01]  /*a910*/  BSSY B1, `(.L_x_300) ;  /* 0x000006f000017945 */ /* 0x000fe20003800000 */
[----:B------:R-:W-:Y:S01]  /*a920*/  ISETP.GT.U32.AND P1, PT, R4, 0xa, PT ;  /* 0x0000000a0400780c */ /* 0x000fe20003f24070 */
[----:B------:R-:W-:Y:S01]  /*a930*/  IMAD.MOV.U32 R19, RZ, RZ, -0x1 ;  /* 0xffffffffff137424 */ /* 0x000fe200078e00ff */
[----:B------:R-:W-:Y:S01]  /*a940*/  PRMT R8, RZ, 0x7610, R8 ;  /* 0x00007610ff087816 */ /* 0x000fe20000000008 */
[----:B------:R-:W-:Y:S01]  /*a950*/  IMAD.MOV.U32 R22, RZ, RZ, -0x1 ;  /* 0xffffffffff167424 */ /* 0x000fe200078e00ff */
[----:B------:R-:W-:-:S02]  /*a960*/  ISETP.LT.U32.AND P1, PT, R7, 0xb, P1 ;  /* 0x0000000b0700780c */ /* 0x000fc40000f21070 */
[----:B------:R-:W-:Y:S01]  /*a970*/  PLOP3.LUT P3, PT, PT, PT, UP0, 0x80, 0x0 ;  /* 0x000000000000781c */ /* 0x000fe20003f6f008 */
[----:B------:R-:W0:Y:S01]  /*a980*/  @P4 S2R R3, SR_CgaCtaId ;  /* 0x0000000000034919 */ /* 0x000e220000008800 */
[----:B------:R-:W-:-:S04]  /*a990*/  @P4 MOV R2, 0x400 ;  /* 0x0000040000024802 */ /* 0x000fc80000000f00 */
[----:B0-----:R-:W-:Y:S01]  /*a9a0*/  @P4 LEA R5, R3, R2, 0x18 ;  /* 0x0000000203054211 */ /* 0x001fe200078ec0ff */
[----:B------:R-:W-:-:S03]  /*a9b0*/  IMAD.WIDE.U32 R2, R4, -0x45d1745d, RZ ;  /* 0xba2e8ba304027825 */ /* 0x000fc600078e00ff */
[----:B------:R0:W-:Y:S01]  /*a9c0*/  @P4 SYNCS.ARRIVE.TRANS64.A1T0 RZ, [R5+URZ+0xe8], RZ ;  /* 0x0000e8ff05ff49a7 */ /* 0x0001e2000810003f */
[----:B------:R-:W-:Y:S01]  /*a9d0*/  IMAD.MOV.U32 R2, RZ, RZ, -0x1 ;  /* 0xffffffffff027424 */ /* 0x000fe200078e00ff */
[----:B0-----:R-:W-:Y:S02]  /*a9e0*/  SHF.R.U32.HI R5, RZ, 0x3, R3 ;  /* 0x00000003ff057819 */ /* 0x001fe40000011603 */
[----:B------:R-:W-:-:S03]  /*a9f0*/  SEL R3, RZ, 0x1, !P1 ;  /* 0x00000001ff037807 */ /* 0x000fc60004800000 */
[----:B------:R-:W-:Y:S01]  /*aa00*/  IMAD R7, R5, -0xb, R4 ;  /* 0xfffffff505077824 */ /* 0x000fe200078e0204 */
[----:B------:R-:W-:Y:S02]  /*aa10*/  LOP3.LUT R0, R0, R3, RZ, 0x3c, !PT ;  /* 0x0000000300007212 */ /* 0x000fe400078e3cff */
[----:B------:R-:W-:Y:S02]  /*aa20*/  PRMT R3, RZ, 0x7610, R3 ;  /* 0x00007610ff037816 */ /* 0x000fe40000000003 */
[----:B------:R-:W-:Y:S02]  /*aa30*/  @P3 LOP3.LUT R0, R0, 0x1, R5, 0x78, !PT ;  /* 0x0000000100003812 */ /* 0x000fe400078e7805 */
[----:B--2---:R-:W-:-:S04]  /*aa40*/  IADD3 R18, P4, R18, R10, RZ ;  /* 0x0000000a12127210 */ /* 0x004fc80007f9e0ff */
[----:B------:R-:W-:Y:S01]  /*aa50*/  ISETP.GE.U32.AND P1, PT, R18, UR4, PT ;  /* 0x0000000412007c0c */ /* 0x000fe2000bf26070 */
[----:B------:R-:W-:-:S05]  /*aa60*/  IMAD.X R17, R17, 0x1, R23, P4 ;  /* 0x0000000111117824 */ /* 0x000fca00020e0617 */
[----:B------:R-:W-:-:S13]  /*aa70*/  ISETP.GE.U32.AND.EX P1, PT, R17, UR5, PT, P1 ;  /* 0x0000000511007c0c */ /* 0x000fda000bf26110 */
[----:B------:R-:W-:Y:S05]  /*aa80*/  @P1 BRA `(.L_x_301) ;  /* 0x00000004005c1947 */ /* 0x000fea0003800000 */
[----:B------:R-:W0:Y:S01]  /*aa90*/  S2R R11, SR_CTAID.X ;  /* 0x00000000000b7919 */ /* 0x000e220000002500 */
[----:B------:R-:W-:Y:S01]  /*aaa0*/  ULDC.64 UR4, c[0x0][0x628] ;  /* 0x00018a0000047ab9 */ /* 0x000fe20000000a00 */
[----:B------:R-:W1:Y:S01]  /*aab0*/  LDC R12, c[0x0][0x144] ;  /* 0x00005100ff0c7b82 */ /* 0x000e620000000800 */
[----:B------:R-:W-:Y:S01]  /*aac0*/  ISETP.NE.U32.AND P1, PT, RZ, UR4, PT ;  /* 0x00000004ff007c0c */ /* 0x000fe2000bf25070 */
[----:B------:R-:W2:Y:S01]  /*aad0*/  S2R R9, SR_CTAID.Y ;  /* 0x0000000000097919 */ /* 0x000ea20000002600 */
[----:B------:R-:W-:Y:S01]  /*aae0*/  ULDC UR6, c[0x0][0x150] ;  /* 0x0000540000067ab9 */ /* 0x000fe20000000800 */
[----:B------:R-:W-:Y:S01]  /*aaf0*/  ULDC UR7, c[0x0][0x630] ;  /* 0x00018c0000077ab9 */ /* 0x000fe20000000800 */
[----:B------:R-:W-:Y:S01]  /*ab00*/  ISETP.NE.AND.EX P1, PT, RZ, UR5, PT, P1 ;  /* 0x00000005ff007c0c */ /* 0x000fe2000bf25310 */
[----:B------:R-:W-:Y:S01]  /*ab10*/  IMAD.MOV.U32 R2, RZ, RZ, R18 ;  /* 0x000000ffff027224 */ /* 0x000fe200078e0012 */
[----:B0-----:R-:W-:-:S05]  /*ab20*/  I2FP.F32.U32 R3, R11 ;  /* 0x0000000b00037245 */ /* 0x001fca0000201000 */
[----:B------:R-:W-:Y:S01]  /*ab30*/  FMUL R14, R3, UR6 ;  /* 0x00000006030e7c20 */ /* 0x000fe20008400000 */
[----:B------:R-:W-:-:S05]  /*ab40*/  IMAD.MOV.U32 R3, RZ, RZ, R17 ;  /* 0x000000ffff037224 */ /* 0x000fca00078e0011 */
[----:B--2---:R-:W-:Y:S05]  /*ab50*/  @!P1 BRA `(.L_x_302) ;  /* 0x0000000000289947 */ /* 0x004fea0003800000 */
[----:B------:R-:W-:Y:S02]  /*ab60*/  ULDC UR6, c[0x0][0x634] ;  /* 0x00018d0000067ab9 */ /* 0x000fe40000000800 */
[----:B------:R-:W-:-:S05]  /*ab70*/  IADD3 R3, P1, R18, UR6, RZ ;  /* 0x0000000612037c10 */ /* 0x000fca000ff3e0ff */
[----:B------:R-:W-:-:S04]  /*ab80*/  IMAD.X R13, RZ, RZ, R17, P1 ;  /* 0x000000ffff0d7224 */ /* 0x000fc800008e0611 */
[----:B------:R-:W-:-:S04]  /*ab90*/  IMAD.WIDE.U32 R4, R13, UR4, RZ ;  /* 0x000000040d047c25 */ /* 0x000fc8000f8e00ff */
[----:B------:R-:W-:-:S04]  /*aba0*/  IMAD.WIDE.U32 R4, P1, R3, UR5, R4 ;  /* 0x0000000503047c25 */ /* 0x000fc8000f820004 */
[----:B------:R-:W-:-:S04]  /*abb0*/  IMAD.WIDE.U32 R2, R3, UR4, RZ ;  /* 0x0000000403027c25 */ /* 0x000fc8000f8e00ff */
[----:B------:R-:W-:Y:S01]  /*abc0*/  IMAD.MOV.U32 R2, RZ, RZ, R5 ;  /* 0x000000ffff027224 */ /* 0x000fe200078e0005 */
[----:B------:R-:W-:Y:S01]  /*abd0*/  IADD3 RZ, P3, R3, R4, RZ ;  /* 0x0000000403ff7210 */ /* 0x000fe20007f7e0ff */
[----:B------:R-:W-:-:S04]  /*abe0*/  IMAD.X R3, RZ, RZ, RZ, P1 ;  /* 0x000000ffff037224 */ /* 0x000fc800008e06ff */
[----:B------:R-:W-:-:S08]  /*abf0*/  IMAD.WIDE.U32.X R2, R13, UR5, R2, P3 ;  /* 0x000000050d027c25 */ /* 0x000fd000098e0402 */
.L_x_302:
[--C-:B------:R-:W-:Y:S01]  /*ac00*/  SHF.R.U64 R10, R2, UR7, R3.reuse ;  /* 0x00000007020a7c19 */ /* 0x100fe20008001203 */
[----:B------:R-:W0:Y:S01]  /*ac10*/  F2I.U32.TRUNC.NTZ R14, R14 ;  /* 0x0000000e000e7305 */ /* 0x000e22000020f000 */
[----:B------:R-:W-:Y:S01]  /*ac20*/  SHF.R.U32.HI R2, RZ, UR7, R3 ;  /* 0x00000007ff027c19 */ /* 0x000fe20008011603 */
[----:B------:R-:W-:Y:S01]  /*ac30*/  ULDC.64 UR4, c[0x0][0x620] ;  /* 0x0001880000047ab9 */ /* 0x000fe20000000a00 */
[----:B------:R-:W-:Y:S01]  /*ac40*/  IADD3 R5, P1, RZ, -R10, RZ ;  /* 0x8000000aff057210 */ /* 0x000fe20007f3e0ff */
[----:B------:R-:W-:Y:S01]  /*ac50*/  IMAD.MOV.U32 R3, RZ, RZ, R17 ;  /* 0x000000ffff037224 */ /* 0x000fe200078e0011 */
[----:B------:R-:W-:-:S03]  /*ac60*/  ULDC.64 UR6, c[0x0][0x640] ;  /* 0x0001900000067ab9 */ /* 0x000fc60000000a00 */
[----:B------:R-:W-:Y:S01]  /*ac70*/  IMAD.X R2, RZ, RZ, ~R2, P1 ;  /* 0x000000ffff027224 */ /* 0x000fe200008e0e02 */
[----:B------:R-:W-:-:S03]  /*ac80*/  ISETP.NE.U32.AND P1, PT, RZ, UR6, PT ;  /* 0x00000006ff007c0c */ /* 0x000fc6000bf25070 */
[----:B------:R-:W-:Y:S01]  /*ac90*/  IMAD R4, R2, UR4, RZ ;  /* 0x0000000402047c24 */ /* 0x000fe2000f8e02ff */
[----:B------:R-:W-:Y:S01]  /*aca0*/  ISETP.NE.AND.EX P1, PT, RZ, UR7, PT, P1 ;  /* 0x00000007ff007c0c */ /* 0x000fe2000bf25310 */
[----:B------:R-:W-:-:S04]  /*acb0*/  IMAD.MOV.U32 R2, RZ, RZ, R18 ;  /* 0x000000ffff027224 */ /* 0x000fc800078e0012 */
[----:B------:R-:W-:Y:S01]  /*acc0*/  IMAD.WIDE.U32 R2, R5, UR4, R2 ;  /* 0x0000000405027c25 */ /* 0x000fe2000f8e0002 */
[----:B------:R-:W-:-:S03]  /*acd0*/  ULDC UR4, c[0x0][0x618] ;  /* 0x0001860000047ab9 */ /* 0x000fc60000000800 */
[----:B------:R-:W-:Y:S01]  /*ace0*/  IMAD R5, R5, UR5, R4 ;  /* 0x0000000505057c24 */ /* 0x000fe2000f8e0204 */
[----:B------:R-:W-:Y:S01]  /*acf0*/  ULDC UR5, c[0x0][0x154] ;  /* 0x0000550000057ab9 */ /* 0x000fe20000000800 */
[----:B0-----:R-:W-:Y:S02]  /*ad00*/  IMAD.MOV R4, RZ, RZ, -R14 ;  /* 0x000000ffff047224 */ /* 0x001fe400078e0a0e */
[----:B------:R-:W0:Y:S01]  /*ad10*/  LDC R14, c[0x0][0x148] ;  /* 0x00005200ff0e7b82 */ /* 0x000e220000000800 */
[----:B------:R-:W-:Y:S02]  /*ad20*/  IMAD.IADD R3, R3, 0x1, R5 ;  /* 0x0000000103037824 */ /* 0x000fe400078e0205 */
[----:B-1----:R-:W-:Y:S01]  /*ad30*/  IMAD R11, R12, R4, R11 ;  /* 0x000000040c0b7224 */ /* 0x002fe200078e020b */
[----:B------:R-:W-:Y:S02]  /*ad40*/  I2FP.F32.U32 R4, R9 ;  /* 0x0000000900047245 */ /* 0x000fe40000201000 */
[----:B------:R-:W-:-:S02]  /*ad50*/  SHF.R.U64 R12, R2, UR4, R3 ;  /* 0x00000004020c7c19 */ /* 0x000fc40008001203 */
[----:B------:R-:W-:Y:S01]  /*ad60*/  SHF.R.U32.HI R3, RZ, UR4, R3 ;  /* 0x00000004ff037c19 */ /* 0x000fe20008011603 */
[----:B------:R-:W-:Y:S01]  /*ad70*/  FMUL R4, R4, UR5 ;  /* 0x0000000504047c20 */ /* 0x000fe20008400000 */
[----:B------:R-:W-:Y:S02]  /*ad80*/  ULDC UR4, c[0x0][0x608] ;  /* 0x0001820000047ab9 */ /* 0x000fe40000000800 */
[--C-:B------:R-:W-:Y:S01]  /*ad90*/  SHF.R.U64 R15, R12, UR4, R3.reuse ;  /* 0x000000040c0f7c19 */ /* 0x100fe20008001203 */
[----:B------:R1:W2:Y:S01]  /*ada0*/  F2I.U32.TRUNC.NTZ R20, R4 ;  /* 0x0000000400147305 */ /* 0x0002a2000020f000 */
[----:B------:R-:W-:Y:S01]  /*adb0*/  SHF.R.U32.HI R2, RZ, UR4, R3 ;  /* 0x00000004ff027c19 */ /* 0x000fe20008011603 */
[----:B------:R-:W-:-:S03]  /*adc0*/  ULDC UR4, c[0x0][0x658] ;  /* 0x0001960000047ab9 */ /* 0x000fc60000000800 */
[--C-:B------:R-:W-:Y:S02]  /*add0*/  SHF.R.U64 R13, R15, UR4, R2.reuse ;  /* 0x000000040f0d7c19 */ /* 0x100fe40008001202 */
[----:B------:R-:W-:-:S03]  /*ade0*/  SHF.R.U32.HI R19, RZ, UR4, R2 ;  /* 0x00000004ff137c19 */ /* 0x000fc60008011602 */
[----:B------:R-:W-:Y:S02]  /*adf0*/  IMAD.MOV.U32 R2, RZ, RZ, R13 ;  /* 0x000000ffff027224 */ /* 0x000fe400078e000d */
[----:B------:R-:W-:Y:S01]  /*ae00*/  IMAD.MOV.U32 R3, RZ, RZ, R19 ;  /* 0x000000ffff037224 */ /* 0x000fe200078e0013 */
[----:B-1----:R-:W-:Y:S06]  /*ae10*/  @!P1 BRA `(.L_x_303) ;  /* 0x0000000000289947 */ /* 0x002fec0003800000 */
        /* <DEDUP_REMOVED lines=10> */
.L_x_303:
[----:B------:R-:W1:Y:S01]  /*aec0*/  LDC R4, c[0x0][0x65c] ;  /* 0x00019700ff047b82 */ /* 0x000e620000000800 */
[----:B------:R-:W-:Y:S01]  /*aed0*/  ULDC UR4, c[0x0][0x648] ;  /* 0x0001920000047ab9 */ /* 0x000fe20000000800 */
[----:B------:R-:W-:Y:S01]  /*aee0*/  LOP3.LUT R15, R15, UR20, RZ, 0xc0, !PT ;  /* 0x000000140f0f7c12 */ /* 0x000fe2000f8ec0ff */
[----:B--2---:R-:W-:Y:S01]  /*aef0*/  IMAD.MOV R20, RZ, RZ, -R20 ;  /* 0x000000ffff147224 */ /* 0x004fe200078e0a14 */
[----:B------:R-:W-:Y:S01]  /*af00*/  SHF.R.U64 R2, R2, UR4, R3 ;  /* 0x0000000402027c19 */ /* 0x000fe20008001203 */
[----:B------:R-:W-:Y:S01]  /*af10*/  ULDC UR4, c[0x0][0x638] ;  /* 0x00018e0000047ab9 */ /* 0x000fe20000000800 */
[----:B------:R-:W-:Y:S01]  /*af20*/  LOP3.LUT R12, R12, UR19, RZ, 0xc0, !PT ;  /* 0x000000130c0c7c12 */ /* 0x000fe2000f8ec0ff */
[----:B------:R-:W-:Y:S01]  /*af30*/  ULDC UR5, c[0x0][0x610] ;  /* 0x0001840000057ab9 */ /* 0x000fe20000000800 */
[----:B------:R-:W-:Y:S01]  /*af40*/  IMAD.MOV.U32 R3, RZ, RZ, 0x1 ;  /* 0x00000001ff037424 */ /* 0x000fe200078e00ff */
[----:B-1----:R-:W-:Y:S01]  /*af50*/  ISETP.NE.AND P1, PT, R4, 0x1, PT ;  /* 0x000000010400780c */ /* 0x002fe20003f25270 */
[----:B------:R-:W-:-:S02]  /*af60*/  IMAD.MOV R4, RZ, RZ, -R2 ;  /* 0x000000ffff047224 */ /* 0x000fc400078e0a02 */
[----:B------:R-:W-:Y:S02]  /*af70*/  IMAD R2, R2, UR21, R15 ;  /* 0x0000001502027c24 */ /* 0x000fe4000f8e020f */
[----:B------:R-:W-:Y:S01]  /*af80*/  IMAD R13, R4, UR4, R13 ;  /* 0x00000004040d7c24 */ /* 0x000fe2000f8e020d */
[----:B------:R-:W-:-:S07]  /*af90*/  ULDC UR4, c[0x0][0x600] ;  /* 0x0001800000047ab9 */ /* 0x000fce0000000800 */
[----:B0-----:R-:W-:-:S04]  /*afa0*/  @P1 IMAD R11, R14, R20, R9 ;  /* 0x000000140e0b1224 */ /* 0x001fc800078e0209 */
[----:B------:R-:W-:Y:S02]  /*afb0*/  IMAD R11, R2, UR5, R11 ;  /* 0x00000005020b7c24 */ /* 0x000fe4000f8e020b */
[----:B------:R-:W-:-:S05]  /*afc0*/  IMAD R2, R13, UR4, R12 ;  /* 0x000000040d027c24 */ /* 0x000fca000f8e020c */
[----:B------:R-:W-:Y:S02]  /*afd0*/  SEL R22, R2, R11, !P1 ;  /* 0x0000000b02167207 */ /* 0x000fe40004800000 */
[----:B------:R-:W-:Y:S01]  /*afe0*/  SEL R19, R11, R2, !P1 ;  /* 0x000000020b137207 */ /* 0x000fe20004800000 */
[----:B------:R-:W-:-:S07]  /*aff0*/  IMAD.MOV.U32 R2, RZ, RZ, R10 ;  /* 0x000000ffff027224 */ /* 0x000fce00078e000a */
.L_x_301:
[----:B------:R-:W-:Y:S05]  /*b000*/  BSYNC B1 ;  /* 0x0000000000017941 */ /* 0x000fea0003800000 */
.L_x_300:
[----:B------:R-:W-:-:S13]  /*b010*/  LOP3.LUT P1, RZ, R3, 0xff, RZ, 0xc0, !PT ;  /* 0x000000ff03ff7812 */ /* 0x000fda000782c0ff */
[----:B------:R-:W-:Y:S05]  /*b020*/  @P1 BRA `(.L_x_304) ;  /* 0xfffffff000e81947 */ /* 0x000fea000383ffff */
[----:B------:R-:W-:Y:S05]  /*b030*/  BSYNC B0 ;  /* 0x0000000000007941 */ /* 0x000fea0003800000 */
.L_x_292:
[----:B------:R-:W-:-:S03]  /*b040*/  UMOV UR4, 0xffffffff ;  /* 0xffffffff00047882 */ /* 0x000fc60000000000 */
[----:B------:R-:W-:Y:S05]  /*b050*/  BRA.DIV UR4, `(.L_x_305) ;  /* 0x0000000a043c7947 */ /* 0x000fea000b800000 */
[----:B------:R-:W-:-:S13]  /*b060*/  ELECT P6, URZ, PT ;  /* 0x00000000003f782f */ /* 0x000fda00038c0000 */
.L_x_328:
[----:B------:R-:W-:Y:S04]  /*b070*/  BSSY B0, `(.L_x_306) ;  /* 0x000006a000007945 */ /* 0x000fe80003800000 */
[----:B------:R-:W-:Y:S05]  /*b080*/  @!P6 BRA `(.L_x_307) ;  /* 0x0000000400a0e947 */ /* 0x000fea0003800000 */
[----:B------:R-:W-:-:S04]  /*b090*/  LOP3.LUT R16, R16, 0x2, RZ, 0xfc, !PT ;  /* 0x0000000210107812 */ /* 0x000fc800078efcff */
[----:B------:R-:W-:-:S13]  /*b0a0*/  ISETP.NE.AND P0, PT, R16, 0x3, PT ;  /* 0x000000031000780c */ /* 0x000fda0003f05270 */
[----:B------:R-:W-:Y:S05]  /*b0b0*/  @!P0 BRA `(.L_x_308) ;  /* 0x0000000000048947 */ /* 0x000fea0003800000 */
[----:B------:R-:W-:Y:S01]  /*b0c0*/  BPT.TRAP 0x1 ;  /* 0x000000040000795c */ /* 0x000fe20000300000 */
.L_x_308:
[----:B------:R-:W0:Y:S01]  /*b0d0*/  S2R R3, SR_CgaCtaId ;  /* 0x0000000000037919 */ /* 0x000e220000008800 */
[----:B------:R-:W-:Y:S02]  /*b0e0*/  MOV R2, 0x400 ;  /* 0x0000040000027802 */ /* 0x000fe40000000f00 */
[----:B------:R-:W-:Y:S02]  /*b0f0*/  SHF.L.U32 R4, R0, 0x1f, RZ ;  /* 0x0000001f00047819 */ /* 0x000fe400000006ff */
[----:B0-----:R-:W-:-:S05]  /*b100*/  LEA R2, R3, R2, 0x18 ;  /* 0x0000000203027211 */ /* 0x001fca00078ec0ff */
[----:B------:R-:W-:-:S04]  /*b110*/  VIADD R2, R2, 0x58 ;  /* 0x0000005802027836 */ /* 0x000fc80000000000 */
[C---:B------:R-:W-:Y:S02]  /*b120*/  IMAD R9, R7.reuse, 0x8, R2 ;  /* 0x0000000807097824 */ /* 0x040fe400078e0202 */
[----:B------:R-:W-:Y:S02]  /*b130*/  VIADD R7, R7, 0x1 ;  /* 0x0000000107077836 */ /* 0x000fe40000000000 */
[----:B------:R-:W0:Y:S03]  /*b140*/  SYNCS.PHASECHK.TRANS64.TRYWAIT P0, [R9+URZ], R4 ;  /* 0x00000004090075a7 */ /* 0x000e26000800017f */
[----:B------:R-:W-:-:S04]  /*b150*/  ISETP.NE.AND P1, PT, R7, 0xb, PT ;  /* 0x0000000b0700780c */ /* 0x000fc80003f25270 */
[----:B------:R-:W-:Y:S02]  /*b160*/  SEL R3, RZ, 0x1, P1 ;  /* 0x00000001ff037807 */ /* 0x000fe40000800000 */
[----:B------:R-:W-:Y:S02]  /*b170*/  SEL R7, R7, RZ, P1 ;  /* 0x000000ff07077207 */ /* 0x000fe40000800000 */
[----:B------:R-:W-:-:S03]  /*b180*/  LOP3.LUT R6, R0, R3, RZ, 0x3c, !PT ;  /* 0x0000000300067212 */ /* 0x000fc600078e3cff */
[----:B------:R-:W-:Y:S01]  /*b190*/  IMAD R8, R7, 0x8, R2 ;  /* 0x0000000807087824 */ /* 0x000fe200078e0202 */
[----:B------:R-:W-:Y:S01]  /*b1a0*/  SHF.L.U32 R5, R6, 0x1f, RZ ;  /* 0x0000001f06057819 */ /* 0x000fe200000006ff */
[----:B0-----:R-:W-:Y:S06]  /*b1b0*/  @!P0 BRA `(.L_x_309) ;  /* 0x0000000800048947 */ /* 0x001fec0003800000 */
.L_x_329:
[----:B------:R-:W1:Y:S01]  /*b1c0*/  SYNCS.PHASECHK.TRANS64.TRYWAIT P0, [R8+URZ], R5 ;  /* 0x00000005080075a7 */ /* 0x000e62000800017f */
[----:B------:R-:W-:-:S05]  /*b1d0*/  VIADD R0, R7, 0x1 ;  /* 0x0000000107007836 */ /* 0x000fca0000000000 */
[----:B------:R-:W-:-:S04]  /*b1e0*/  ISETP.NE.AND P1, PT, R0, 0xb, PT ;  /* 0x0000000b0000780c */ /* 0x000fc80003f25270 */
[----:B------:R-:W-:Y:S02]  /*b1f0*/  SEL R3, RZ, 0x1, P1 ;  /* 0x00000001ff037807 */ /* 0x000fe40000800000 */
[----:B------:R-:W-:Y:S02]  /*b200*/  SEL R7, R0, RZ, P1 ;  /* 0x000000ff00077207 */ /* 0x000fe40000800000 */
[----:B------:R-:W-:-:S03]  /*b210*/  LOP3.LUT R6, R6, R3, RZ, 0x3c, !PT ;  /* 0x0000000306067212 */ /* 0x000fc600078e3cff */
[----:B0-----:R-:W-:Y:S01]  /*b220*/  IMAD R9, R7, 0x8, R2 ;  /* 0x0000000807097824 */ /* 0x001fe200078e0202 */
[----:B------:R-:W-:Y:S01]  /*b230*/  SHF.L.U32 R4, R6, 0x1f, RZ ;  /* 0x0000001f06047819 */ /* 0x000fe200000006ff */
[----:B-1----:R-:W-:Y:S06]  /*b240*/  @!P0 BRA `(.L_x_310) ;  /* 0x0000000400f48947 */ /* 0x002fec0003800000 */
.L_x_330:
        /* <DEDUP_REMOVED lines=9> */
.L_x_331:
        /* <DEDUP_REMOVED lines=9> */
.L_x_332:
        /* <DEDUP_REMOVED lines=9> */
.L_x_333:
        /* <DEDUP_REMOVED lines=9> */
.L_x_334:
        /* <DEDUP_REMOVED lines=9> */
.L_x_335:
        /* <DEDUP_REMOVED lines=9> */
.L_x_336:
[----:B------:R-:W1:Y:S01]  /*b5b0*/  SYNCS.PHASECHK.TRANS64.TRYWAIT P0, [R9+URZ], R4 ;  /* 0x00000004090075a7 */ /* 0x000e62000800017f */
[----:B------:R-:W-:-:S05]  /*b5c0*/  VIADD R0, R7, 0x1 ;  /* 0x0000000107007836 */ /* 0x000fca0000000000 */
[----:B------:R-:W-:-:S04]  /*b5d0*/  ISETP.NE.AND P1, PT, R0, 0xb, PT ;  /* 0x0000000b0000780c */ /* 0x000fc80003f25270 */
[----:B------:R-:W-:Y:S02]  /*b5e0*/  SEL R3, RZ, 0x1, P1 ;  /* 0x00000001ff037807 */ /* 0x000fe40000800000 */
[----:B------:R-:W-:Y:S02]  /*b5f0*/  SEL R7, R0, RZ, P1 ;  /* 0x000000ff00077207 */ /* 0x000fe40000800000 */
[----:B------:R-:W-:-:S03]  /*b600*/  LOP3.LUT R11, R6, R3, RZ, 0x3c, !PT ;  /* 0x00000003060b7212 */ /* 0x000fc600078e3cff */
[----:B------:R-:W-:Y:S01]  /*b610*/  IMAD R6, R7, 0x8, R2 ;  /* 0x0000000807067824 */ /* 0x000fe200078e0202 */
[----:B0-----:R-:W-:Y:S01]  /*b620*/  SHF.L.U32 R5, R11, 0x1f, RZ ;  /* 0x0000001f0b057819 */ /* 0x001fe200000006ff */
[----:B-1----:R-:W-:Y:S06]  /*b630*/  @!P0 BRA `(.L_x_317) ;  /* 0x0000000400848947 */ /* 0x002fec0003800000 */
.L_x_337:
[----:B------:R-:W1:Y:S01]  /*b640*/  SYNCS.PHASECHK.TRANS64.TRYWAIT P0, [R6+URZ], R5 ;  /* 0x00000005060075a7 */ /* 0x000e62000800017f */
[----:B------:R-:W-:-:S05]  /*b650*/  VIADD R0, R7, 0x1 ;  /* 0x0000000107007836 */ /* 0x000fca0000000000 */
[----:B------:R-:W-:-:S04]  /*b660*/  ISETP.NE.AND P1, PT, R0, 0xb, PT ;  /* 0x0000000b0000780c */ /* 0x000fc80003f25270 */
[----:B0-----:R-:W-:Y:S02]  /*b670*/  SEL R4, RZ, 0x1, P1 ;  /* 0x00000001ff047807 */ /* 0x001fe40000800000 */
[----:B------:R-:W-:Y:S02]  /*b680*/  SEL R3, R0, RZ, P1 ;  /* 0x000000ff00037207 */ /* 0x000fe40000800000 */
[----:B------:R-:W-:Y:S01]  /*b690*/  LOP3.LUT R0, R11, R4, RZ, 0x3c, !PT ;  /* 0x000000040b007212 */ /* 0x000fe200078e3cff */
[----:B-1----:R-:W-:Y:S06]  /*b6a0*/  @!P0 BRA `(.L_x_318) ;  /* 0x00000004007c8947 */ /* 0x002fec0003800000 */
.L_x_338:
[----:B------:R-:W-:Y:S01]  /*b6b0*/  IMAD R3, R3, 0x8, R2 ;  /* 0x0000000803037824 */ /* 0x000fe200078e0202 */
[----:B------:R-:W-:-:S07]  /*b6c0*/  SHF.L.U32 R0, R0, 0x1f, RZ ;  /* 0x0000001f00007819 */ /* 0x000fce00000006ff */
.L_x_319:
[----:B-1----:R1:W2:Y:S02]  /*b6d0*/  SYNCS.PHASECHK.TRANS64.TRYWAIT P0, [R3+URZ], R0 ;  /* 0x00000000030075a7 */ /* 0x0022a4000800017f */
[----:B--2---:R-:W-:Y:S05]  /*b6e0*/  @!P0 NANOSLEEP.SYNCS 0x989680 ;  /* 0x009896800000895d */ /* 0x004fea0003900000 */
[----:B------:R-:W2:Y:S02]  /*b6f0*/  @!P0 SYNCS.PHASECHK.TRANS64 P0, [R3+URZ], R0 ;  /* 0x00000000030085a7 */ /* 0x000ea4000800007f */
[----:B--2---:R-:W-:Y:S05]  /*b700*/  @!P0 BRA `(.L_x_319) ;  /* 0xfffffffc00f08947 */ /* 0x004fea000383ffff */
.L_x_307:
[----:B------:R-:W-:Y:S05]  /*b710*/  BSYNC B0 ;  /* 0x0000000000007941 */ /* 0x000fea0003800000 */
.L_x_306:
[----:B------:R-:W-:Y:S05]  /*b720*/  EXIT ;  /* 0x000000000000794d */ /* 0x000fea0003800000 */
.L_x_16:
[----:B-1----:R1:W2:Y:S02]  /*b730*/  SYNCS.PHASECHK.TRANS64.TRYWAIT P0, [R159+URZ], R0 ;  /* 0x000000009f0075a7 */ /* 0x0022a4000800017f */
[----:B--2---:R-:W-:Y:S05]  /*b740*/  @!P0 NANOSLEEP.SYNCS 0x989680 ;  /* 0x009896800000895d */ /* 0x004fea0003900000 */
[----:B------:R-:W2:Y:S02]  /*b750*/  @!P0 SYNCS.PHASECHK.TRANS64 P0, [R159+URZ], R0 ;  /* 0x000000009f0085a7 */ /* 0x000ea4000800007f */
[----:B--2---:R-:W-:Y:S05]  /*b760*/  @!P0 BRA `(.L_x_16) ;  /* 0xfffffffc00f08947 */ /* 0x004fea000383ffff */
[----:B------:R-:W-:Y:S05]  /*b770*/  BRA `(.L_x_320) ;  /* 0xffffff5c00847947 */ /* 0x000fea000383ffff */
.L_x_21:
[----:B--2---:R2:W3:Y:S02]  /*b780*/  SYNCS.PHASECHK.TRANS64.TRYWAIT P1, [R3+URZ], R0 ;  /* 0x00000000030075a7 */ /* 0x0044e4000802017f */
[----:B---3--:R-:W-:Y:S05]  /*b790*/  @!P1 NANOSLEEP.SYNCS 0x989680 ;  /* 0x009896800000995d */ /* 0x008fea0003900000 */
[----:B------:R-:W3:Y:S02]  /*b7a0*/  @!P1 SYNCS.PHASECHK.TRANS64 P1, [R3+URZ], R0 ;  /* 0x00000000030095a7 */ /* 0x000ee4000802007f */
[----:B---3--:R-:W-:Y:S05]  /*b7b0*/  @!P1 BRA `(.L_x_21) ;  /* 0xfffffffc00f09947 */ /* 0x008fea000383ffff */
[----:B------:R-:W-:Y:S05]  /*b7c0*/  BRA `(.L_x_20) ;  /* 0xffffff5c00f07947 */ /* 0x000fea000383ffff */
.L_x_26:
[----:B--2---:R-:W-:-:S04]  /*b7d0*/  IMAD.U32 R4, RZ, RZ, UR4 ;  /* 0x00000004ff047e24 */ /* 0x004fc8000f8e00ff */
[----:B------:R2:W3:Y:S03]  /*b7e0*/  SYNCS.PHASECHK.TRANS64.TRYWAIT P1, [R4+URZ], R3 ;  /* 0x00000003040075a7 */ /* 0x0004e6000802017f */
[----:B---3--:R-:W-:Y:S05]  /*b7f0*/  @!P1 NANOSLEEP.SYNCS 0x989680 ;  /* 0x009896800000995d */ /* 0x008fea0003900000 */
[----:B------:R-:W3:Y:S02]  /*b800*/  @!P1 SYNCS.PHASECHK.TRANS64 P1, [R4+URZ], R3 ;  /* 0x00000003040095a7 */ /* 0x000ee4000802007f */
[----:B---3--:R-:W-:Y:S05]  /*b810*/  @!P1 BRA `(.L_x_26) ;  /* 0xfffffffc00ec9947 */ /* 0x008fea000383ffff */
[----:B------:R-:W-:Y:S05]  /*b820*/  BRA `(.L_x_25) ;  /* 0xffffff6000807947 */ /* 0x000fea000383ffff */
.L_x_32:
[----:B-1----:R1:W2:Y:S02]  /*b830*/  SYNCS.PHASECHK.TRANS64.TRYWAIT P0, [R159+URZ+0x10], R0 ;  /* 0x000010009f0075a7 */ /* 0x0022a4000800017f */
[----:B--2---:R-:W-:Y:S05]  /*b840*/  @!P0 NANOSLEEP.SYNCS 0x989680 ;  /* 0x009896800000895d */ /* 0x004fea0003900000 */
[----:B------:R-:W2:Y:S02]  /*b850*/  @!P0 SYNCS.PHASECHK.TRANS64 P0, [R159+URZ+0x10], R0 ;  /* 0x000010009f0085a7 */ /* 0x000ea4000800007f */
[----:B--2---:R-:W-:Y:S05]  /*b860*/  @!P0 BRA `(.L_x_32) ;  /* 0xfffffffc00f08947 */ /* 0x004fea000383ffff */
[----:B------:R-:W-:Y:S05]  /*b870*/  BRA `(.L_x_321) ;  /* 0xffffff64007c7947 */ /* 0x000fea000383ffff */
.L_x_293:
[----:B------:R-:W-:Y:S01]  /*b880*/  BSSY B1, `(.L_x_322) ;  /* 0x0000006000017945 */ /* 0x000fe20003800000 */
[----:B------:R-:W-:-:S07]  /*b890*/  IMAD.MOV.U32 R15, RZ, RZ, -0x1 ;  /* 0xffffffffff0f7424 */ /* 0x000fce00078e00ff */
[----:B-----5:R-:W-:Y:S05]  /*b8a0*/  WARPSYNC.COLLECTIVE R15, `(.L_x_323) ;  /* 0x000000000f0c7348 */ /* 0x020fea0003c00000 */
[----:B------:R-:W-:Y:S02]  /*b8b0*/  ELECT P6, UR62, PT ;  /* 0x00000000003e782f */ /* 0x000fe400038c0000 */
[----:B------:R-:W-:Y:S01]  /*b8c0*/  MOV R14, UR62 ;  /* 0x0000003e000e7c02 */ /* 0x000fe20008000f00 */
[----:B-----5:R-:W-:Y:S10]  /*b8d0*/  ENDCOLLECTIVE ;  /* 0x000000000000791b */ /* 0x020ff40003800000 */
.L_x_323:
[----:B------:R-:W-:Y:S05]  /*b8e0*/  BSYNC B1 ;  /* 0x0000000000017941 */ /* 0x000fea0003800000 */
.L_x_322:
[----:B------:R-:W-:Y:S05]  /*b8f0*/  BRA `(.L_x_324) ;  /* 0xffffffe800c07947 */ /* 0x000fea000383ffff */
.L_x_296:
[----:B0-----:R0:W1:Y:S02]  /*b900*/  SYNCS.PHASECHK.TRANS64.TRYWAIT P1, [R10+URZ+0x58], R5 ;  /* 0x000058050a0075a7 */ /* 0x001064000802017f */
[----:B-1----:R-:W-:Y:S05]  /*b910*/  @!P1 NANOSLEEP.SYNCS 0x989680 ;  /* 0x009896800000995d */ /* 0x002fea0003900000 */
[----:B------:R-:W1:Y:S02]  /*b920*/  @!P1 SYNCS.PHASECHK.TRANS64 P1, [R10+URZ+0x58], R5 ;  /* 0x000058050a0095a7 */ /* 0x000e64000802007f */
[----:B-1----:R-:W-:Y:S05]  /*b930*/  @!P1 BRA `(.L_x_296) ;  /* 0xfffffffc00f09947 */ /* 0x002fea000383ffff */
[----:B------:R-:W-:Y:S05]  /*b940*/  BRA `(.L_x_325) ;  /* 0xffffffec00047947 */ /* 0x000fea000383ffff */
.L_x_305:
[----:B------:R-:W-:Y:S01]  /*b950*/  BSSY B0, `(.L_x_326) ;  /* 0x0000006000007945 */ /* 0x000fe20003800000 */
[----:B------:R-:W-:-:S07]  /*b960*/  IMAD.MOV.U32 R15, RZ, RZ, -0x1 ;  /* 0xffffffffff0f7424 */ /* 0x000fce00078e00ff */
[----:B-----5:R-:W-:Y:S05]  /*b970*/  WARPSYNC.COLLECTIVE R15, `(.L_x_327) ;  /* 0x000000000f0c7348 */ /* 0x020fea0003c00000 */
[----:B------:R-:W-:Y:S02]  /*b980*/  ELECT P6, UR62, PT ;  /* 0x00000000003e782f */ /* 0x000fe400038c0000 */
[----:B------:R-:W-:Y:S01]  /*b990*/  MOV R14, UR62 ;  /* 0x0000003e000e7c02 */ /* 0x000fe20008000f00 */
[----:B-----5:R-:W-:Y:S10]  /*b9a0*/  ENDCOLLECTIVE ;  /* 0x000000000000791b */ /* 0x020ff40003800000 */
.L_x_327:
[----:B------:R-:W-:Y:S05]  /*b9b0*/  BSYNC B0 ;  /* 0x0000000000007941 */ /* 0x000fea0003800000 */
.L_x_326:
[----:B------:R-:W-:Y:S05]  /*b9c0*/  BRA `(.L_x_328) ;  /* 0xfffffff400a87947 */ /* 0x000fea000383ffff */
.L_x_309:
[----:B0-----:R0:W1:Y:S02]  /*b9d0*/  SYNCS.PHASECHK.TRANS64.TRYWAIT P0, [R9+URZ], R4 ;  /* 0x00000004090075a7 */ /* 0x001064000800017f */
[----:B-1----:R-:W-:Y:S05]  /*b9e0*/  @!P0 NANOSLEEP.SYNCS 0x989680 ;  /* 0x009896800000895d */ /* 0x002fea0003900000 */
[----:B------:R-:W1:Y:S02]  /*b9f0*/  @!P0 SYNCS.PHASECHK.TRANS64 P0, [R9+URZ], R4 ;  /* 0x00000004090085a7 */ /* 0x000e64000800007f */
[----:B-1----:R-:W-:Y:S05]  /*ba00*/  @!P0 BRA `(.L_x_309) ;  /* 0xfffffffc00f08947 */ /* 0x002fea000383ffff */
[----:B------:R-:W-:Y:S05]  /*ba10*/  BRA `(.L_x_329) ;  /* 0xfffffff400e87947 */ /* 0x000fea000383ffff */
.L_x_310:
[----:B0-----:R0:W1:Y:S02]  /*ba20*/  SYNCS.PHASECHK.TRANS64.TRYWAIT P0, [R8+URZ], R5 ;  /* 0x00000005080075a7 */ /* 0x001064000800017f */
[----:B-1----:R-:W-:Y:S05]  /*ba30*/  @!P0 NANOSLEEP.SYNCS 0x989680 ;  /* 0x009896800000895d */ /* 0x002fea0003900000 */
[----:B------:R-:W1:Y:S02]  /*ba40*/  @!P0 SYNCS.PHASECHK.TRANS64 P0, [R8+URZ], R5 ;  /* 0x00000005080085a7 */ /* 0x000e64000800007f */
[----:B-1----:R-:W-:Y:S05]  /*ba50*/  @!P0 BRA `(.L_x_310) ;  /* 0xfffffffc00f08947 */ /* 0x002fea000383ffff */
[----:B------:R-:W-:Y:S05]  /*ba60*/  BRA `(.L_x_330) ;  /* 0xfffffff400f87947 */ /* 0x000fea000383ffff */
.L_x_311:
[----:B0-----:R0:W1:Y:S02]  /*ba70*/  SYNCS.PHASECHK.TRANS64.TRYWAIT P0, [R9+URZ], R4 ;  /* 0x00000004090075a7 */ /* 0x001064000800017f */
[----:B-1----:R-:W-:Y:S05]  /*ba80*/  @!P0 NANOSLEEP.SYNCS 0x989680 ;  /* 0x009896800000895d */ /* 0x002fea0003900000 */
[----:B------:R-:W1:Y:S02]  /*ba90*/  @!P0 SYNCS.PHASECHK.TRANS64 P0, [R9+URZ], R4 ;  /* 0x00000004090085a7 */ /* 0x000e64000800007f */
[----:B-1----:R-:W-:Y:S05]  /*baa0*/  @!P0 BRA `(.L_x_311) ;  /* 0xfffffffc00f08947 */ /* 0x002fea000383ffff */
[----:B------:R-:W-:Y:S05]  /*bab0*/  BRA `(.L_x_331) ;  /* 0xfffffff800087947 */ /* 0x000fea000383ffff */
.L_x_312:
[----:B0-----:R0:W1:Y:S02]  /*bac0*/  SYNCS.PHASECHK.TRANS64.TRYWAIT P0, [R8+URZ], R5 ;  /* 0x00000005080075a7 */ /* 0x001064000800017f */
[----:B-1----:R-:W-:Y:S05]  /*bad0*/  @!P0 NANOSLEEP.SYNCS 0x989680 ;  /* 0x009896800000895d */ /* 0x002fea0003900000 */
[----:B------:R-:W1:Y:S02]  /*bae0*/  @!P0 SYNCS.PHASECHK.TRANS64 P0, [R8+URZ], R5 ;  /* 0x00000005080085a7 */ /* 0x000e64000800007f */
[----:B-1----:R-:W-:Y:S05]  /*baf0*/  @!P0 BRA `(.L_x_312) ;  /* 0xfffffffc00f08947 */ /* 0x002fea000383ffff */
[----:B------:R-:W-:Y:S05]  /*bb00*/  BRA `(.L_x_332) ;  /* 0xfffffff800187947 */ /* 0x000fea000383ffff */
.L_x_313:
[----:B0-----:R0:W1:Y:S02]  /*bb10*/  SYNCS.PHASECHK.TRANS64.TRYWAIT P0, [R9+URZ], R4 ;  /* 0x00000004090075a7 */ /* 0x001064000800017f */
[----:B-1----:R-:W-:Y:S05]  /*bb20*/  @!P0 NANOSLEEP.SYNCS 0x989680 ;  /* 0x009896800000895d */ /* 0x002fea0003900000 */
[----:B------:R-:W1:Y:S02]  /*bb30*/  @!P0 SYNCS.PHASECHK.TRANS64 P0, [R9+URZ], R4 ;  /* 0x00000004090085a7 */ /* 0x000e64000800007f */
[----:B-1----:R-:W-:Y:S05]  /*bb40*/  @!P0 BRA `(.L_x_313) ;  /* 0xfffffffc00f08947 */ /* 0x002fea000383ffff */
[----:B------:R-:W-:Y:S05]  /*bb50*/  BRA `(.L_x_333) ;  /* 0xfffffff800287947 */ /* 0x000fea000383ffff */
.L_x_314:
[----:B0-----:R0:W1:Y:S02]  /*bb60*/  SYNCS.PHASECHK.TRANS64.TRYWAIT P0, [R8+URZ], R5 ;  /* 0x00000005080075a7 */ /* 0x001064000800017f */
[----:B-1----:R-:W-:Y:S05]  /*bb70*/  @!P0 NANOSLEEP.SYNCS 0x989680 ;  /* 0x009896800000895d */ /* 0x002fea0003900000 */
[----:B------:R-:W1:Y:S02]  /*bb80*/  @!P0 SYNCS.PHASECHK.TRANS64 P0, [R8+URZ], R5 ;  /* 0x00000005080085a7 */ /* 0x000e64000800007f */
[----:B-1----:R-:W-:Y:S05]  /*bb90*/  @!P0 BRA `(.L_x_314) ;  /* 0xfffffffc00f08947 */ /* 0x002fea000383ffff */
[----:B------:R-:W-:Y:S05]  /*bba0*/  BRA `(.L_x_334) ;  /* 0xfffffff800387947 */ /* 0x000fea000383ffff */
.L_x_315:
[----:B0-----:R0:W1:Y:S02]  /*bbb0*/  SYNCS.PHASECHK.TRANS64.TRYWAIT P0, [R9+URZ], R4 ;  /* 0x00000004090075a7 */ /* 0x001064000800017f */
[----:B-1----:R-:W-:Y:S05]  /*bbc0*/  @!P0 NANOSLEEP.SYNCS 0x989680 ;  /* 0x009896800000895d */ /* 0x002fea0003900000 */
[----:B------:R-:W1:Y:S02]  /*bbd0*/  @!P0 SYNCS.PHASECHK.TRANS64 P0, [R9+URZ], R4 ;  /* 0x00000004090085a7 */ /* 0x000e64000800007f */
[----:B-1----:R-:W-:Y:S05]  /*bbe0*/  @!P0 BRA `(.L_x_315) ;  /* 0xfffffffc00f08947 */ /* 0x002fea000383ffff */
[----:B------:R-:W-:Y:S05]  /*bbf0*/  BRA `(.L_x_335) ;  /* 0xfffffff800487947 */ /* 0x000fea000383ffff */
.L_x_316:
[----:B0-----:R0:W1:Y:S02]  /*bc00*/  SYNCS.PHASECHK.TRANS64.TRYWAIT P0, [R8+URZ], R5 ;  /* 0x00000005080075a7 */ /* 0x001064000800017f */
[----:B-1----:R-:W-:Y:S05]  /*bc10*/  @!P0 NANOSLEEP.SYNCS 0x989680 ;  /* 0x009896800000895d */ /* 0x002fea0003900000 */
[----:B------:R-:W1:Y:S02]  /*bc20*/  @!P0 SYNCS.PHASECHK.TRANS64 P0, [R8+URZ], R5 ;  /* 0x00000005080085a7 */ /* 0x000e64000800007f */
[----:B-1----:R-:W-:Y:S05]  /*bc30*/  @!P0 BRA `(.L_x_316) ;  /* 0xfffffffc00f08947 */ /* 0x002fea000383ffff */
[----:B------:R-:W-:Y:S05]  /*bc40*/  BRA `(.L_x_336) ;  /* 0xfffffff800587947 */ /* 0x000fea000383ffff */
.L_x_317:
[----:B0-----:R0:W1:Y:S02]  /*bc50*/  SYNCS.PHASECHK.TRANS64.TRYWAIT P0, [R9+URZ], R4 ;  /* 0x00000004090075a7 */ /* 0x001064000800017f */
[----:B-1----:R-:W-:Y:S05]  /*bc60*/  @!P0 NANOSLEEP.SYNCS 0x989680 ;  /* 0x009896800000895d */ /* 0x002fea0003900000 */
[----:B------:R-:W1:Y:S02]  /*bc70*/  @!P0 SYNCS.PHASECHK.TRANS64 P0, [R9+URZ], R4 ;  /* 0x00000004090085a7 */ /* 0x000e64000800007f */
[----:B-1----:R-:W-:Y:S05]  /*bc80*/  @!P0 BRA `(.L_x_317) ;  /* 0xfffffffc00f08947 */ /* 0x002fea000383ffff */
[----:B------:R-:W-:Y:S05]  /*bc90*/  BRA `(.L_x_337) ;  /* 0xfffffff800687947 */ /* 0x000fea000383ffff */
.L_x_318:
[----:B0-----:R0:W1:Y:S02]  /*bca0*/  SYNCS.PHASECHK.TRANS64.TRYWAIT P0, [R6+URZ], R5 ;  /* 0x00000005060075a7 */ /* 0x001064000800017f */
[----:B-1----:R-:W-:Y:S05]  /*bcb0*/  @!P0 NANOSLEEP.SYNCS 0x989680 ;  /* 0x009896800000895d */ /* 0x002fea0003900000 */
[----:B------:R-:W1:Y:S02]  /*bcc0*/  @!P0 SYNCS.PHASECHK.TRANS64 P0, [R6+URZ], R5 ;  /* 0x00000005060085a7 */ /* 0x000e64000800007f */
[----:B-1----:R-:W-:Y:S05]  /*bcd0*/  @!P0 BRA `(.L_x_318) ;  /* 0xfffffffc00f08947 */ /* 0x002fea000383ffff */
[----:B------:R-:W-:Y:S05]  /*bce0*/  BRA `(.L_x_338) ;  /* 0xfffffff800707947 */ /* 0x000fea000383ffff */
.L_x_339:
[----:B------:R-:W-:-:S00]  /*bcf0*/  BRA `(.L_x_339) ;  /* 0xfffffffc00fc7947 */ /* 0x000fc0000383ffff */
[----:B------:R-:W-:-:S00]  /*bd00*/  NOP ;  /* 0x0000000000007918 */ /* 0x000fc00000000000 */
[----:B------:R-:W-:-:S00]  /*bd10*/  NOP ;  /* 0x0000000000007918 */ /* 0x000fc00000000000 */
[----:B------:R-:W-:-:S00]  /*bd20*/  NOP ;  /* 0x0000000000007918 */ /* 0x000fc00000000000 */
[----:B------:R-:W-:-:S00]  /*bd30*/  NOP ;  /* 0x0000000000007918 */ /* 0x000fc00000000000 */
[----:B------:R-:W-:-:S00]  /*bd40*/  NOP ;  /* 0x0000000000007918 */ /* 0x000fc00000000000 */
[----:B------:R-:W-:-:S00]  /*bd50*/  NOP ;  /* 0x0000000000007918 */ /* 0x000fc00000000000 */
[----:B------:R-:W-:-:S00]  /*bd60*/  NOP ;  /* 0x0000000000007918 */ /* 0x000fc00000000000 */
[----:B------:R-:W-:-:S00]  /*bd70*/  NOP ;  /* 0x0000000000007918 */ /* 0x000fc00000000000 */
.L_x_340:


//--------------------- .nv.global.init           --------------------------
	.section	.nv.global.init,"aw",@progbits
.nv.global.init:
	.type		$str$22,@object
	.size		$str$22,($str$23 - $str$22)
$str$22:
        /*0000*/ 	.byte	0x6b, 0x5f, 0x74, 0x69, 0x6c, 0x65, 0x5f, 0x63, 0x6f, 0x75, 0x6e, 0x74, 0x20, 0x3e, 0x3d, 0x20
        /*0010*/ 	.byte	0x31, 0x00
	.type		$str$23,@object
	.size		$str$23,(__unnamed_1 - $str$23)
$str$23:
        /*0012*/ 	.byte	0x2f, 0x74, 0x6d, 0x70, 0x2f, 0x63, 0x75, 0x74, 0x6c, 0x61, 0x73, 0x73, 0x5f, 0x73, 0x77, 0x65
        /*0022*/ 	.byte	0x65, 0x70, 0x5f, 0x73, 0x72, 0x63, 0x2f, 0x69, 0x6e, 0x63, 0x6c, 0x75, 0x64, 0x65, 0x2f, 0x63
        /*0032*/ 	.byte	0x75, 0x74, 0x6c, 0x61, 0x73, 0x73, 0x2f, 0x67, 0x65, 0x6d, 0x6d, 0x2f, 0x63, 0x6f, 0x6c, 0x6c
        /*0042*/ 	.byte	0x65, 0x63, 0x74, 0x69, 0x76, 0x65, 0x2f, 0x73, 0x6d, 0x39, 0x30, 0x5f, 0x6d, 0x6d, 0x61, 0x5f
        /*0052*/ 	.byte	0x74, 0x6d, 0x61, 0x5f, 0x67, 0x6d, 0x6d, 0x61, 0x5f, 0x73, 0x73, 0x5f, 0x77, 0x61, 0x72, 0x70
        /*0062*/ 	.byte	0x73, 0x70, 0x65, 0x63, 0x69, 0x61, 0x6c, 0x69, 0x7a, 0x65, 0x64, 0x2e, 0x68, 0x70, 0x70, 0x00
	.type		__unnamed_1,@object
	.size		__unnamed_1,(.L_0 - __unnamed_1)
__unnamed_1:
        /*0072*/ 	.byte	0x76, 0x6f, 0x69, 0x64, 0x20, 0x63, 0x75, 0x74, 0x6c, 0x61, 0x73, 0x73, 0x3a, 0x3a, 0x67, 0x65
        /* <DEDUP_REMOVED lines=179> */
        /*0bb2*/ 	.byte	0x3a, 0x69, 0x64, 0x65, 0x6e, 0x74, 0x69, 0x74, 0x79, 0x5d, 0x00
.L_0:


//--------------------- .nv.shared._ZN7cutlass13device_kernelINS_4gemm6kernel13GemmUniversalIN4cute5tupleIJiiiiEEENS1_10collective13CollectiveMmaINS1_34MainloopSm90TmaGmmaWarpSpecializedILi11ENS5_IJNS4_1CILi1EEESB_SB_EEENS1_32KernelTmaWarpSpecializedPingpongEEENS5_IJNSA_ILi64EEENSA_ILi256EEENSA_ILi32EEEEEENS_6half_tENS5_IJSB_llEEESJ_SK_NS4_8TiledMMAINS4_8MMA_AtomIJNS4_4SM904GMMA26MMA_64x256x16_F32F16F16_SSILNSO_5MajorE1ELSQ_1ELNSO_7ScaleInE1ELSR_1EEEEEENS4_6LayoutISC_NS5_IJNSA_ILi0EEESV_SV_EEEEENS5_IJNS4_10UnderscoreESY_SY_EEEEENS4_13SM90_TMA_LOADENS4_14ComposedLayoutINS4_7SwizzleILi3ELi4ELi3EEENS4_18smem_ptr_flag_bitsILi16EEENSU_INS5_IJSF_NSA_ILi8EEEEEENS5_IJSB_SF_EEEEEEEvNS4_8identityES11_S1B_vS1C_EENS_8epilogue10collective6detail29Sm90TmaWarpSpecializedAdapterINS1F_15DefaultEpilogueISJ_NS5_IJlSB_lEEES1J_NS1E_6thread17LinearCombinationISJ_Li1EffLNS1K_9ScaleType4KindE0ELNS_15FloatRoundStyleE2ESJ_EENS1_15EpilogueDefaultEEEEEvvEEEEvNT_6ParamsE --------------------------
	.section	.nv.shared._ZN7cutlass13device_kernelINS_4gemm6kernel13GemmUniversalIN4cute5tupleIJiiiiEEENS1_10collective13CollectiveMmaINS1_34MainloopSm90TmaGmmaWarpSpecializedILi11ENS5_IJNS4_1CILi1EEESB_SB_EEENS1_32KernelTmaWarpSpecializedPingpongEEENS5_IJNSA_ILi64EEENSA_ILi256EEENSA_ILi32EEEEEENS_6half_tENS5_IJSB_llEEESJ_SK_NS4_8TiledMMAINS4_8MMA_AtomIJNS4_4SM904GMMA26MMA_64x256x16_F32F16F16_SSILNSO_5MajorE1ELSQ_1ELNSO_7ScaleInE1ELSR_1EEEEEENS4_6LayoutISC_NS5_IJNSA_ILi0EEESV_SV_EEEEENS5_IJNS4_10UnderscoreESY_SY_EEEEENS4_13SM90_TMA_LOADENS4_14ComposedLayoutINS4_7SwizzleILi3ELi4ELi3EEENS4_18smem_ptr_flag_bitsILi16EEENSU_INS5_IJSF_NSA_ILi8EEEEEENS5_IJSB_SF_EEEEEEEvNS4_8identityES11_S1B_vS1C_EENS_8epilogue10collective6detail29Sm90TmaWarpSpecializedAdapterINS1F_15DefaultEpilogueISJ_NS5_IJlSB_lEEES1J_NS1E_6thread17LinearCombinationISJ_Li1EffLNS1K_9ScaleType4KindE0ELNS_15FloatRoundStyleE2ESJ_EENS1_15EpilogueDefaultEEEEEvvEEEEvNT_6ParamsE,"aw",@nobits
	.sectionflags	@""
	.align	16
	.zero		1024


//--------------------- .nv.shared.reserved.0     --------------------------
	.section	.nv.shared.reserved.0,"aw",@nobits
	.weak		__nv_reservedSMEM_offset_0_alias
	.size		__nv_reservedSMEM_offset_0_alias, 0, 0
	.other		__nv_reservedSMEM_offset_0_alias,@"STO_CUDA_RESERVED_SHARED STV_DEFAULT"
__nv_reservedSMEM_offset_0_alias:
	.zero		0


//--------------------- .nv.global                --------------------------
	.section	.nv.global,"aw",@nobits
.nv.global:
	.type		_ZN40_INTERNAL_0e60e7f6_4_k_cu_4cbdfd2f_179604cute1_E,@object
	.size		_ZN40_INTERNAL_0e60e7f6_4_k_cu_4cbdfd2f_179604cute1_E,(_ZN40_INTERNAL_0e60e7f6_4_k_cu_4cbdfd2f_179604cuda3std3__45__cpo6cbeginE - _ZN40_INTERNAL_0e60e7f6_4_k_cu_4cbdfd2f_179604cute1_E)
_ZN40_INTERNAL_0e60e7f6_4_k_cu_4cbdfd2f_179604cute1_E:
	.zero		1
	.type		_ZN40_INTERNAL_0e60e7f6_4_k_cu_4cbdfd2f_179604cuda3std3__45__cpo6cbeginE,@object
	.size		_ZN40_INTERNAL_0e60e7f6_4_k_cu_4cbdfd2f_179604cuda3std3__45__cpo6cbeginE,(_ZN40_INTERNAL_0e60e7f6_4_k_cu_4cbdfd2f_179604cuda3std3__48in_placeE - _ZN40_INTERNAL_0e60e7f6_4_k_cu_4cbdfd2f_179604cuda3std3__45__cpo6cbeginE)
_ZN40_INTERNAL_0e60e7f6_4_k_cu_4cbdfd2f_179604cuda3std3__45__cpo6cbeginE:
	.zero		1
	.type		_ZN40_INTERNAL_0e60e7f6_4_k_cu_4cbdfd2f_179604cuda3std3__48in_placeE,@object
	.size		_ZN40_INTERNAL_0e60e7f6_4_k_cu_4cbdfd2f_179604cuda3std3__48in_placeE,(_ZN40_INTERNAL_0e60e7f6_4_k_cu_4cbdfd2f_179604cuda3std6ranges3__45__cpo9iter_moveE - _ZN40_INTERNAL_0e60e7f6_4_k_cu_4cbdfd2f_179604cuda3std3__48in_placeE)
_ZN40_INTERNAL_0e60e7f6_4_k_cu_4cbdfd2f_179604cuda3std3__48in_placeE:
	.zero		1
	.type		_ZN40_INTERNAL_0e60e7f6_4_k_cu_4cbdfd2f_179604cuda3std6ranges3__45__cpo9iter_moveE,@object
	.size		_ZN40_INTERNAL_0e60e7f6_4_k_cu_4cbdfd2f_179604cuda3std6ranges3__45__cpo9iter_moveE,(_ZN40_INTERNAL_0e60e7f6_4_k_cu_4cbdfd2f_179604cuda3std3__45__cpo5beginE - _ZN40_INTERNAL_0e60e7f6_4_k_cu_4cbdfd2f_179604cuda3std6ranges3__45__cpo9iter_moveE)
_ZN40_INTERNAL_0e60e7f6_4_k_cu_4cbdfd2f_179604cuda3std6ranges3__45__cpo9iter_moveE:
	.zero		1
	.type		_ZN40_INTERNAL_0e60e7f6_4_k_cu_4cbdfd2f_179604cuda3std3__45__cpo5beginE,@object
	.size		_ZN40_INTERNAL_0e60e7f6_4_k_cu_4cbdfd2f_179604cuda3std3__45__cpo5beginE,(_ZN40_INTERNAL_0e60e7f6_4_k_cu_4cbdfd2f_179604cuda3std3__442_GLOBAL__N__0e60e7f6_4_k_cu_4cbdfd2f_179606ignoreE - _ZN40_INTERNAL_0e60e7f6_4_k_cu_4cbdfd2f_179604cuda3std3__45__cpo5beginE)
_ZN40_INTERNAL_0e60e7f6_4_k_cu_4cbdfd2f_179604cuda3std3__45__cpo5beginE:
	.zero		1
	.type		_ZN40_INTERNAL_0e60e7f6_4_k_cu_4cbdfd2f_179604cuda3std3__442_GLOBAL__N__0e60e7f6_4_k_cu_4cbdfd2f_179606ignoreE,@object
	.size		_ZN40_INTERNAL_0e60e7f6_4_k_cu_4cbdfd2f_179604cuda3std3__442_GLOBAL__N__0e60e7f6_4_k_cu_4cbdfd2f_179606ignoreE,(_ZN40_INTERNAL_0e60e7f6_4_k_cu_4cbdfd2f_179604cute7productE - _ZN40_INTERNAL_0e60e7f6_4_k_cu_4cbdfd2f_179604cuda3std3__442_GLOBAL__N__0e60e7f6_4_k_cu_4cbdfd2f_179606ignoreE)
_ZN40_INTERNAL_0e60e7f6_4_k_cu_4cbdfd2f_179604cuda3std3__442_GLOBAL__N__0e60e7f6_4_k_cu_4cbdfd2f_179606ignoreE:
	.zero		1
	.type		_ZN40_INTERNAL_0e60e7f6_4_k_cu_4cbdfd2f_179604cute7productE,@object
	.size		_ZN40_INTERNAL_0e60e7f6_4_k_cu_4cbdfd2f_179604cute7productE,(_ZN40_INTERNAL_0e60e7f6_4_k_cu_4cbdfd2f_179604cuda3std3__45__cpo3endE - _ZN40_INTERNAL_0e60e7f6_4_k_cu_4cbdfd2f_179604cute7productE)
_ZN40_INTERNAL_0e60e7f6_4_k_cu_4cbdfd2f_179604cute7productE:
	.zero		1
	.type		_ZN40_INTERNAL_0e60e7f6_4_k_cu_4cbdfd2f_179604cuda3std3__45__cpo3endE,@object
	.size		_ZN40_INTERNAL_0e60e7f6_4_k_cu_4cbdfd2f_179604cuda3std3__45__cpo3endE,(_ZN40_INTERNAL_0e60e7f6_4_k_cu_4cbdfd2f_179604cuda3std3__419piecewise_constructE - _ZN40_INTERNAL_0e60e7f6_4_k_cu_4cbdfd2f_179604cuda3std3__45__cpo3endE)
_ZN40_INTERNAL_0e60e7f6_4_k_cu_4cbdfd2f_179604cuda3std3__45__cpo3endE:
	.zero		1
	.type		_ZN40_INTERNAL_0e60e7f6_4_k_cu_4cbdfd2f_179604cuda3std3__419piecewise_constructE,@object
	.size		_ZN40_INTERNAL_0e60e7f6_4_k_cu_4cbdfd2f_179604cuda3std3__419piecewise_constructE,(_ZN40_INTERNAL_0e60e7f6_4_k_cu_4cbdfd2f_179604cuda3std3__45__cpo4cendE - _ZN40_INTERNAL_0e60e7f6_4_k_cu_4cbdfd2f_179604cuda3std3__419piecewise_constructE)
_ZN40_INTERNAL_0e60e7f6_4_k_cu_4cbdfd2f_179604cuda3std3__419piecewise_constructE:
	.zero		1
	.type		_ZN40_INTERNAL_0e60e7f6_4_k_cu_4cbdfd2f_179604cuda3std3__45__cpo4cendE,@object
	.size		_ZN40_INTERNAL_0e60e7f6_4_k_cu_4cbdfd2f_179604cuda3std3__45__cpo4cendE,(_ZN40_INTERNAL_0e60e7f6_4_k_cu_4cbdfd2f_179604cuda3std6ranges3__45__cpo4swapE - _ZN40_INTERNAL_0e60e7f6_4_k_cu_4cbdfd2f_179604cuda3std3__45__cpo4cendE)
_ZN40_INTERNAL_0e60e7f6_4_k_cu_4cbdfd2f_179604cuda3std3__45__cpo4cendE:
	.zero		1
	.type		_ZN40_INTERNAL_0e60e7f6_4_k_cu_4cbdfd2f_179604cuda3std6ranges3__45__cpo4swapE,@object
	.size		_ZN40_INTERNAL_0e60e7f6_4_k_cu_4cbdfd2f_179604cuda3std6ranges3__45__cpo4swapE,(.L_8 - _ZN40_INTERNAL_0e60e7f6_4_k_cu_4cbdfd2f_179604cuda3std6ranges3__45__cpo4swapE)
_ZN40_INTERNAL_0e60e7f6_4_k_cu_4cbdfd2f_179604cuda3std6ranges3__45__cpo4swapE:
	.zero		1
.L_8:


//--------------------- .nv.constant0._ZN7cutlass13device_kernelINS_4gemm6kernel13GemmUniversalIN4cute5tupleIJiiiiEEENS1_10collective13CollectiveMmaINS1_34MainloopSm90TmaGmmaWarpSpecializedILi11ENS5_IJNS4_1CILi1EEESB_SB_EEENS1_32KernelTmaWarpSpecializedPingpongEEENS5_IJNSA_ILi64EEENSA_ILi256EEENSA_ILi32EEEEEENS_6half_tENS5_IJSB_llEEESJ_SK_NS4_8TiledMMAINS4_8MMA_AtomIJNS4_4SM904GMMA26MMA_64x256x16_F32F16F16_SSILNSO_5MajorE1ELSQ_1ELNSO_7ScaleInE1ELSR_1EEEEEENS4_6LayoutISC_NS5_IJNSA_ILi0EEESV_SV_EEEEENS5_IJNS4_10UnderscoreESY_SY_EEEEENS4_13SM90_TMA_LOADENS4_14ComposedLayoutINS4_7SwizzleILi3ELi4ELi3EEENS4_18smem_ptr_flag_bitsILi16EEENSU_INS5_IJSF_NSA_ILi8EEEEEENS5_IJSB_SF_EEEEEEEvNS4_8identityES11_S1B_vS1C_EENS_8epilogue10collective6detail29Sm90TmaWarpSpecializedAdapterINS1F_15DefaultEpilogueISJ_NS5_IJlSB_lEEES1J_NS1E_6thread17LinearCombinationISJ_Li1EffLNS1K_9ScaleType4KindE0ELNS_15FloatRoundStyleE2ESJ_EENS1_15EpilogueDefaultEEEEEvvEEEEvNT_6ParamsE --------------------------
	.section	.nv.constant0._ZN7cutlass13device_kernelINS_4gemm6kernel13GemmUniversalIN4cute5tupleIJiiiiEEENS1_10collective13CollectiveMmaINS1_34MainloopSm90TmaGmmaWarpSpecializedILi11ENS5_IJNS4_1CILi1EEESB_SB_EEENS1_32KernelTmaWarpSpecializedPingpongEEENS5_IJNSA_ILi64EEENSA_ILi256EEENSA_ILi32EEEEEENS_6half_tENS5_IJSB_llEEESJ_SK_NS4_8TiledMMAINS4_8MMA_AtomIJNS4_4SM904GMMA26MMA_64x256x16_F32F16F16_SSILNSO_5MajorE1ELSQ_1ELNSO_7ScaleInE1ELSR_1EEEEEENS4_6LayoutISC_NS5_IJNSA_ILi0EEESV_SV_EEEEENS5_IJNS4_10UnderscoreESY_SY_EEEEENS4_13SM90_TMA_LOADENS4_14ComposedLayoutINS4_7SwizzleILi3ELi4ELi3EEENS4_18smem_ptr_flag_bitsILi16EEENSU_INS5_IJSF_NSA_ILi8EEEEEENS5_IJSB_SF_EEEEEEEvNS4_8identityES11_S1B_vS1C_EENS_8epilogue10collective6detail29Sm90TmaWarpSpecializedAdapterINS1F_15DefaultEpilogueISJ_NS5_IJlSB_lEEES1J_NS1E_6thread17LinearCombinationISJ_Li1EffLNS1K_9ScaleType4KindE0ELNS_15FloatRoundStyleE2ESJ_EENS1_15EpilogueDefaultEEEEEvvEEEEvNT_6ParamsE,"a",@progbits
	.sectionflags	@""
	.align	4
.nv.constant0._ZN7cutlass13device_kernelINS_4gemm6kernel13GemmUniversalIN4cute5tupleIJiiiiEEENS1_10collective13CollectiveMmaINS1_34MainloopSm90TmaGmmaWarpSpecializedILi11ENS5_IJNS4_1CILi1EEESB_SB_EEENS1_32KernelTmaWarpSpecializedPingpongEEENS5_IJNSA_ILi64EEENSA_ILi256EEENSA_ILi32EEEEEENS_6half_tENS5_IJSB_llEEESJ_SK_NS4_8TiledMMAINS4_8MMA_AtomIJNS4_4SM904GMMA26MMA_64x256x16_F32F16F16_SSILNSO_5MajorE1ELSQ_1ELNSO_7ScaleInE1ELSR_1EEEEEENS4_6LayoutISC_NS5_IJNSA_ILi0EEESV_SV_EEEEENS5_IJNS4_10UnderscoreESY_SY_EEEEENS4_13SM90_TMA_LOADENS4_14ComposedLayoutINS4_7SwizzleILi3ELi4ELi3EEENS4_18smem_ptr_flag_bitsILi16EEENSU_INS5_IJSF_NSA_ILi8EEEEEENS5_IJSB_SF_EEEEEEEvNS4_8identityES11_S1B_vS1C_EENS_8epilogue10collective6detail29Sm90TmaWarpSpecializedAdapterINS1F_15DefaultEpilogueISJ_NS5_IJlSB_lEEES1J_NS1E_6thread17LinearCombinationISJ_Li1EffLNS1K_9ScaleType4KindE0ELNS_15FloatRoundStyleE2ESJ_EENS1_15EpilogueDefaultEEEEEvvEEEEvNT_6ParamsE:
	.zero		1664


//--------------------- SYMBOLS --------------------------

	.type		.nv.reservedSmem.offset0,@object
	.size		.nv.reservedSmem.offset0,0x4
	.type		__assertfail,@function
